//
// Generated by NVIDIA NVVM Compiler
//
// Compiler Build ID: CL-36424714
// Cuda compilation tools, release 13.0, V13.0.88
// Based on NVVM 20.0.0
//

.version 9.0
.target sm_100
.address_size 64

	// .globl	_Z9JacobiGPUPdS_S_S_i

.visible .entry _Z9JacobiGPUPdS_S_S_i(
	.param .u64 .ptr .align 1 _Z9JacobiGPUPdS_S_S_i_param_0,
	.param .u64 .ptr .align 1 _Z9JacobiGPUPdS_S_S_i_param_1,
	.param .u64 .ptr .align 1 _Z9JacobiGPUPdS_S_S_i_param_2,
	.param .u64 .ptr .align 1 _Z9JacobiGPUPdS_S_S_i_param_3,
	.param .u32 _Z9JacobiGPUPdS_S_S_i_param_4
)
{
	.reg .pred 	%p<22>;
	.reg .b32 	%r<82>;
	.reg .b64 	%rd<64>;
	.reg .b64 	%fd<231>;

	ld.param.u64 	%rd19, [_Z9JacobiGPUPdS_S_S_i_param_0];
	ld.param.u64 	%rd17, [_Z9JacobiGPUPdS_S_S_i_param_1];
	ld.param.u64 	%rd20, [_Z9JacobiGPUPdS_S_S_i_param_2];
	ld.param.u64 	%rd18, [_Z9JacobiGPUPdS_S_S_i_param_3];
	ld.param.u32 	%r50, [_Z9JacobiGPUPdS_S_S_i_param_4];
	cvta.to.global.u64 	%rd1, %rd20;
	cvta.to.global.u64 	%rd2, %rd19;
	mov.u32 	%r51, %ctaid.x;
	mov.u32 	%r52, %ntid.x;
	mov.u32 	%r53, %tid.x;
	mad.lo.s32 	%r1, %r51, %r52, %r53;
	setp.ge.s32 	%p1, %r1, %r50;
	@%p1 bra 	$L__BB0_32;
	mul.lo.s32 	%r2, %r50, %r1;
	setp.lt.s32 	%p2, %r1, 1;
	mov.f64 	%fd219, 0d0000000000000000;
	mov.b32 	%r77, 0;
	@%p2 bra 	$L__BB0_14;
	min.s32 	%r56, %r1, %r50;
	max.s32 	%r77, %r56, 1;
	and.b32  	%r4, %r77, 15;
	setp.lt.s32 	%p3, %r56, 16;
	mov.f64 	%fd219, 0d0000000000000000;
	mov.b32 	%r68, 0;
	@%p3 bra 	$L__BB0_5;
	and.b32  	%r68, %r77, 2147483632;
	neg.s32 	%r66, %r68;
	add.s64 	%rd3, %rd2, 64;
	add.s64 	%rd60, %rd1, 64;
	mov.f64 	%fd219, 0d0000000000000000;
	mov.u32 	%r65, %r2;
$L__BB0_4:
	.pragma "nounroll";
	mul.wide.s32 	%rd21, %r65, 8;
	add.s64 	%rd22, %rd3, %rd21;
	ld.global.f64 	%fd34, [%rd22+-64];
	ld.global.f64 	%fd35, [%rd60+-64];
	fma.rn.f64 	%fd36, %fd34, %fd35, %fd219;
	ld.global.f64 	%fd37, [%rd22+-56];
	ld.global.f64 	%fd38, [%rd60+-56];
	fma.rn.f64 	%fd39, %fd37, %fd38, %fd36;
	ld.global.f64 	%fd40, [%rd22+-48];
	ld.global.f64 	%fd41, [%rd60+-48];
	fma.rn.f64 	%fd42, %fd40, %fd41, %fd39;
	ld.global.f64 	%fd43, [%rd22+-40];
	ld.global.f64 	%fd44, [%rd60+-40];
	fma.rn.f64 	%fd45, %fd43, %fd44, %fd42;
	ld.global.f64 	%fd46, [%rd22+-32];
	ld.global.f64 	%fd47, [%rd60+-32];
	fma.rn.f64 	%fd48, %fd46, %fd47, %fd45;
	ld.global.f64 	%fd49, [%rd22+-24];
	ld.global.f64 	%fd50, [%rd60+-24];
	fma.rn.f64 	%fd51, %fd49, %fd50, %fd48;
	ld.global.f64 	%fd52, [%rd22+-16];
	ld.global.f64 	%fd53, [%rd60+-16];
	fma.rn.f64 	%fd54, %fd52, %fd53, %fd51;
	ld.global.f64 	%fd55, [%rd22+-8];
	ld.global.f64 	%fd56, [%rd60+-8];
	fma.rn.f64 	%fd57, %fd55, %fd56, %fd54;
	ld.global.f64 	%fd58, [%rd22];
	ld.global.f64 	%fd59, [%rd60];
	fma.rn.f64 	%fd60, %fd58, %fd59, %fd57;
	ld.global.f64 	%fd61, [%rd22+8];
	ld.global.f64 	%fd62, [%rd60+8];
	fma.rn.f64 	%fd63, %fd61, %fd62, %fd60;
	ld.global.f64 	%fd64, [%rd22+16];
	ld.global.f64 	%fd65, [%rd60+16];
	fma.rn.f64 	%fd66, %fd64, %fd65, %fd63;
	ld.global.f64 	%fd67, [%rd22+24];
	ld.global.f64 	%fd68, [%rd60+24];
	fma.rn.f64 	%fd69, %fd67, %fd68, %fd66;
	ld.global.f64 	%fd70, [%rd22+32];
	ld.global.f64 	%fd71, [%rd60+32];
	fma.rn.f64 	%fd72, %fd70, %fd71, %fd69;
	ld.global.f64 	%fd73, [%rd22+40];
	ld.global.f64 	%fd74, [%rd60+40];
	fma.rn.f64 	%fd75, %fd73, %fd74, %fd72;
	ld.global.f64 	%fd76, [%rd22+48];
	ld.global.f64 	%fd77, [%rd60+48];
	fma.rn.f64 	%fd78, %fd76, %fd77, %fd75;
	ld.global.f64 	%fd79, [%rd22+56];
	ld.global.f64 	%fd80, [%rd60+56];
	fma.rn.f64 	%fd219, %fd79, %fd80, %fd78;
	add.s32 	%r66, %r66, 16;
	add.s32 	%r65, %r65, 16;
	add.s64 	%rd60, %rd60, 128;
	setp.ne.s32 	%p4, %r66, 0;
	@%p4 bra 	$L__BB0_4;
$L__BB0_5:
	setp.eq.s32 	%p5, %r4, 0;
	@%p5 bra 	$L__BB0_14;
	and.b32  	%r12, %r77, 7;
	setp.lt.u32 	%p6, %r4, 8;
	@%p6 bra 	$L__BB0_8;
	add.s32 	%r57, %r68, %r2;
	mul.wide.s32 	%rd23, %r57, 8;
	add.s64 	%rd24, %rd2, %rd23;
	ld.global.f64 	%fd82, [%rd24];
	mul.wide.u32 	%rd25, %r68, 8;
	add.s64 	%rd26, %rd1, %rd25;
	ld.global.f64 	%fd83, [%rd26];
	fma.rn.f64 	%fd84, %fd82, %fd83, %fd219;
	ld.global.f64 	%fd85, [%rd24+8];
	ld.global.f64 	%fd86, [%rd26+8];
	fma.rn.f64 	%fd87, %fd85, %fd86, %fd84;
	ld.global.f64 	%fd88, [%rd24+16];
	ld.global.f64 	%fd89, [%rd26+16];
	fma.rn.f64 	%fd90, %fd88, %fd89, %fd87;
	ld.global.f64 	%fd91, [%rd24+24];
	ld.global.f64 	%fd92, [%rd26+24];
	fma.rn.f64 	%fd93, %fd91, %fd92, %fd90;
	ld.global.f64 	%fd94, [%rd24+32];
	ld.global.f64 	%fd95, [%rd26+32];
	fma.rn.f64 	%fd96, %fd94, %fd95, %fd93;
	ld.global.f64 	%fd97, [%rd24+40];
	ld.global.f64 	%fd98, [%rd26+40];
	fma.rn.f64 	%fd99, %fd97, %fd98, %fd96;
	ld.global.f64 	%fd100, [%rd24+48];
	ld.global.f64 	%fd101, [%rd26+48];
	fma.rn.f64 	%fd102, %fd100, %fd101, %fd99;
	ld.global.f64 	%fd103, [%rd24+56];
	ld.global.f64 	%fd104, [%rd26+56];
	fma.rn.f64 	%fd219, %fd103, %fd104, %fd102;
	add.s32 	%r68, %r68, 8;
$L__BB0_8:
	setp.eq.s32 	%p7, %r12, 0;
	@%p7 bra 	$L__BB0_14;
	and.b32  	%r15, %r77, 3;
	setp.lt.u32 	%p8, %r12, 4;
	@%p8 bra 	$L__BB0_11;
	add.s32 	%r58, %r68, %r2;
	mul.wide.s32 	%rd27, %r58, 8;
	add.s64 	%rd28, %rd2, %rd27;
	ld.global.f64 	%fd106, [%rd28];
	mul.wide.u32 	%rd29, %r68, 8;
	add.s64 	%rd30, %rd1, %rd29;
	ld.global.f64 	%fd107, [%rd30];
	fma.rn.f64 	%fd108, %fd106, %fd107, %fd219;
	ld.global.f64 	%fd109, [%rd28+8];
	ld.global.f64 	%fd110, [%rd30+8];
	fma.rn.f64 	%fd111, %fd109, %fd110, %fd108;
	ld.global.f64 	%fd112, [%rd28+16];
	ld.global.f64 	%fd113, [%rd30+16];
	fma.rn.f64 	%fd114, %fd112, %fd113, %fd111;
	ld.global.f64 	%fd115, [%rd28+24];
	ld.global.f64 	%fd116, [%rd30+24];
	fma.rn.f64 	%fd219, %fd115, %fd116, %fd114;
	add.s32 	%r68, %r68, 4;
$L__BB0_11:
	setp.eq.s32 	%p9, %r15, 0;
	@%p9 bra 	$L__BB0_14;
	mul.wide.u32 	%rd31, %r68, 8;
	add.s64 	%rd61, %rd1, %rd31;
	add.s32 	%r71, %r68, %r2;
	neg.s32 	%r70, %r15;
$L__BB0_13:
	.pragma "nounroll";
	mul.wide.s32 	%rd32, %r71, 8;
	add.s64 	%rd33, %rd2, %rd32;
	ld.global.f64 	%fd117, [%rd33];
	ld.global.f64 	%fd118, [%rd61];
	fma.rn.f64 	%fd219, %fd117, %fd118, %fd219;
	add.s64 	%rd61, %rd61, 8;
	add.s32 	%r71, %r71, 1;
	add.s32 	%r70, %r70, 1;
	setp.ne.s32 	%p10, %r70, 0;
	@%p10 bra 	$L__BB0_13;
$L__BB0_14:
	setp.ge.s32 	%p11, %r77, %r50;
	@%p11 bra 	$L__BB0_18;
	setp.eq.s32 	%p12, %r1, %r77;
	@%p12 bra 	$L__BB0_17;
	add.s32 	%r59, %r77, %r2;
	mul.wide.s32 	%rd34, %r59, 8;
	add.s64 	%rd35, %rd2, %rd34;
	ld.global.f64 	%fd119, [%rd35];
	mul.wide.u32 	%rd36, %r77, 8;
	add.s64 	%rd37, %rd1, %rd36;
	ld.global.f64 	%fd120, [%rd37];
	fma.rn.f64 	%fd219, %fd119, %fd120, %fd219;
$L__BB0_17:
	add.s32 	%r77, %r77, 1;
$L__BB0_18:
	setp.ge.s32 	%p13, %r77, %r50;
	@%p13 bra 	$L__BB0_31;
	sub.s32 	%r27, %r50, %r77;
	and.b32  	%r28, %r27, 15;
	sub.s32 	%r60, %r77, %r50;
	setp.gt.u32 	%p14, %r60, -16;
	@%p14 bra 	$L__BB0_22;
	and.b32  	%r61, %r27, -16;
	neg.s32 	%r75, %r61;
	add.s64 	%rd10, %rd2, 64;
	add.s32 	%r74, %r77, %r2;
	mul.wide.u32 	%rd38, %r77, 8;
	add.s64 	%rd39, %rd38, %rd1;
	add.s64 	%rd62, %rd39, 64;
$L__BB0_21:
	.pragma "nounroll";
	mul.wide.s32 	%rd40, %r74, 8;
	add.s64 	%rd41, %rd10, %rd40;
	ld.global.f64 	%fd122, [%rd41+-64];
	ld.global.f64 	%fd123, [%rd62+-64];
	fma.rn.f64 	%fd124, %fd122, %fd123, %fd219;
	ld.global.f64 	%fd125, [%rd41+-56];
	ld.global.f64 	%fd126, [%rd62+-56];
	fma.rn.f64 	%fd127, %fd125, %fd126, %fd124;
	ld.global.f64 	%fd128, [%rd41+-48];
	ld.global.f64 	%fd129, [%rd62+-48];
	fma.rn.f64 	%fd130, %fd128, %fd129, %fd127;
	ld.global.f64 	%fd131, [%rd41+-40];
	ld.global.f64 	%fd132, [%rd62+-40];
	fma.rn.f64 	%fd133, %fd131, %fd132, %fd130;
	ld.global.f64 	%fd134, [%rd41+-32];
	ld.global.f64 	%fd135, [%rd62+-32];
	fma.rn.f64 	%fd136, %fd134, %fd135, %fd133;
	ld.global.f64 	%fd137, [%rd41+-24];
	ld.global.f64 	%fd138, [%rd62+-24];
	fma.rn.f64 	%fd139, %fd137, %fd138, %fd136;
	ld.global.f64 	%fd140, [%rd41+-16];
	ld.global.f64 	%fd141, [%rd62+-16];
	fma.rn.f64 	%fd142, %fd140, %fd141, %fd139;
	ld.global.f64 	%fd143, [%rd41+-8];
	ld.global.f64 	%fd144, [%rd62+-8];
	fma.rn.f64 	%fd145, %fd143, %fd144, %fd142;
	ld.global.f64 	%fd146, [%rd41];
	ld.global.f64 	%fd147, [%rd62];
	fma.rn.f64 	%fd148, %fd146, %fd147, %fd145;
	ld.global.f64 	%fd149, [%rd41+8];
	ld.global.f64 	%fd150, [%rd62+8];
	fma.rn.f64 	%fd151, %fd149, %fd150, %fd148;
	ld.global.f64 	%fd152, [%rd41+16];
	ld.global.f64 	%fd153, [%rd62+16];
	fma.rn.f64 	%fd154, %fd152, %fd153, %fd151;
	ld.global.f64 	%fd155, [%rd41+24];
	ld.global.f64 	%fd156, [%rd62+24];
	fma.rn.f64 	%fd157, %fd155, %fd156, %fd154;
	ld.global.f64 	%fd158, [%rd41+32];
	ld.global.f64 	%fd159, [%rd62+32];
	fma.rn.f64 	%fd160, %fd158, %fd159, %fd157;
	ld.global.f64 	%fd161, [%rd41+40];
	ld.global.f64 	%fd162, [%rd62+40];
	fma.rn.f64 	%fd163, %fd161, %fd162, %fd160;
	ld.global.f64 	%fd164, [%rd41+48];
	ld.global.f64 	%fd165, [%rd62+48];
	fma.rn.f64 	%fd166, %fd164, %fd165, %fd163;
	ld.global.f64 	%fd167, [%rd41+56];
	ld.global.f64 	%fd168, [%rd62+56];
	fma.rn.f64 	%fd219, %fd167, %fd168, %fd166;
	add.s32 	%r77, %r77, 16;
	add.s32 	%r75, %r75, 16;
	add.s32 	%r74, %r74, 16;
	add.s64 	%rd62, %rd62, 128;
	setp.ne.s32 	%p15, %r75, 0;
	@%p15 bra 	$L__BB0_21;
$L__BB0_22:
	setp.eq.s32 	%p16, %r28, 0;
	@%p16 bra 	$L__BB0_31;
	and.b32  	%r38, %r27, 7;
	setp.lt.u32 	%p17, %r28, 8;
	@%p17 bra 	$L__BB0_25;
	add.s32 	%r62, %r77, %r2;
	mul.wide.s32 	%rd42, %r62, 8;
	add.s64 	%rd43, %rd2, %rd42;
	ld.global.f64 	%fd170, [%rd43];
	mul.wide.u32 	%rd44, %r77, 8;
	add.s64 	%rd45, %rd1, %rd44;
	ld.global.f64 	%fd171, [%rd45];
	fma.rn.f64 	%fd172, %fd170, %fd171, %fd219;
	ld.global.f64 	%fd173, [%rd43+8];
	ld.global.f64 	%fd174, [%rd45+8];
	fma.rn.f64 	%fd175, %fd173, %fd174, %fd172;
	ld.global.f64 	%fd176, [%rd43+16];
	ld.global.f64 	%fd177, [%rd45+16];
	fma.rn.f64 	%fd178, %fd176, %fd177, %fd175;
	ld.global.f64 	%fd179, [%rd43+24];
	ld.global.f64 	%fd180, [%rd45+24];
	fma.rn.f64 	%fd181, %fd179, %fd180, %fd178;
	ld.global.f64 	%fd182, [%rd43+32];
	ld.global.f64 	%fd183, [%rd45+32];
	fma.rn.f64 	%fd184, %fd182, %fd183, %fd181;
	ld.global.f64 	%fd185, [%rd43+40];
	ld.global.f64 	%fd186, [%rd45+40];
	fma.rn.f64 	%fd187, %fd185, %fd186, %fd184;
	ld.global.f64 	%fd188, [%rd43+48];
	ld.global.f64 	%fd189, [%rd45+48];
	fma.rn.f64 	%fd190, %fd188, %fd189, %fd187;
	ld.global.f64 	%fd191, [%rd43+56];
	ld.global.f64 	%fd192, [%rd45+56];
	fma.rn.f64 	%fd219, %fd191, %fd192, %fd190;
	add.s32 	%r77, %r77, 8;
$L__BB0_25:
	setp.eq.s32 	%p18, %r38, 0;
	@%p18 bra 	$L__BB0_31;
	and.b32  	%r41, %r27, 3;
	setp.lt.u32 	%p19, %r38, 4;
	@%p19 bra 	$L__BB0_28;
	add.s32 	%r63, %r77, %r2;
	mul.wide.s32 	%rd46, %r63, 8;
	add.s64 	%rd47, %rd2, %rd46;
	ld.global.f64 	%fd194, [%rd47];
	mul.wide.u32 	%rd48, %r77, 8;
	add.s64 	%rd49, %rd1, %rd48;
	ld.global.f64 	%fd195, [%rd49];
	fma.rn.f64 	%fd196, %fd194, %fd195, %fd219;
	ld.global.f64 	%fd197, [%rd47+8];
	ld.global.f64 	%fd198, [%rd49+8];
	fma.rn.f64 	%fd199, %fd197, %fd198, %fd196;
	ld.global.f64 	%fd200, [%rd47+16];
	ld.global.f64 	%fd201, [%rd49+16];
	fma.rn.f64 	%fd202, %fd200, %fd201, %fd199;
	ld.global.f64 	%fd203, [%rd47+24];
	ld.global.f64 	%fd204, [%rd49+24];
	fma.rn.f64 	%fd219, %fd203, %fd204, %fd202;
	add.s32 	%r77, %r77, 4;
$L__BB0_28:
	setp.eq.s32 	%p20, %r41, 0;
	@%p20 bra 	$L__BB0_31;
	mul.wide.u32 	%rd50, %r77, 8;
	add.s64 	%rd63, %rd1, %rd50;
	add.s32 	%r81, %r77, %r2;
	neg.s32 	%r80, %r41;
$L__BB0_30:
	.pragma "nounroll";
	mul.wide.s32 	%rd51, %r81, 8;
	add.s64 	%rd52, %rd2, %rd51;
	ld.global.f64 	%fd205, [%rd52];
	ld.global.f64 	%fd206, [%rd63];
	fma.rn.f64 	%fd219, %fd205, %fd206, %fd219;
	add.s64 	%rd63, %rd63, 8;
	add.s32 	%r81, %r81, 1;
	add.s32 	%r80, %r80, 1;
	setp.ne.s32 	%p21, %r80, 0;
	@%p21 bra 	$L__BB0_30;
$L__BB0_31:
	cvta.to.global.u64 	%rd53, %rd17;
	mul.wide.s32 	%rd54, %r1, 8;
	add.s64 	%rd55, %rd53, %rd54;
	ld.global.f64 	%fd207, [%rd55];
	sub.f64 	%fd208, %fd207, %fd219;
	add.s32 	%r64, %r2, %r1;
	mul.wide.s32 	%rd56, %r64, 8;
	add.s64 	%rd57, %rd2, %rd56;
	ld.global.f64 	%fd209, [%rd57];
	div.rn.f64 	%fd210, %fd208, %fd209;
	cvta.to.global.u64 	%rd58, %rd18;
	add.s64 	%rd59, %rd58, %rd54;
	st.global.f64 	[%rd59], %fd210;
$L__BB0_32:
	ret;

}


// ===== COMPILED SASS (sm_100) =====

	.target	sm_100

	.elftype	@"ET_EXEC"


//--------------------- .note.nv.tkinfo           --------------------------
	.section	.note.nv.tkinfo,"",@"SHT_NOTE"
	.sectionflags	@"SHF_NOTE_NV_TKINFO"
	.tkinfo
        /*0018*/ 	.word	0x00000002
        /*0030*/ 	.string	""
        /*0030*/ 	.string	"ptxas"
        /*0030*/ 	.string	"Cuda compilation tools, release 13.0, V13.0.88"
        /*0030*/ 	.string	"Build cuda_13.0.r13.0/compiler.36424714_0"
        /*0030*/ 	.string	"-arch sm_100 -m 64 "



//--------------------- .note.nv.cuinfo           --------------------------
	.section	.note.nv.cuinfo,"",@"SHT_NOTE"
	.sectionflags	@"SHF_NOTE_NV_CUINFO"
        /*0018*/ 	.short	0x0002
        /*001a*/ 	.short	0x0064
        /*001c*/ 	.short	0x0082
	.zero		2


//--------------------- .nv.info                  --------------------------
	.section	.nv.info,"",@"SHT_CUDA_INFO"
	.align	4


	//----- nvinfo : EIATTR_REGCOUNT
	.align		4
        /*0000*/ 	.byte	0x04, 0x2f
        /*0002*/ 	.short	(.L_1 - .L_0)
	.align		4
.L_0:
        /*0004*/ 	.word	index@(_Z9JacobiGPUPdS_S_S_i)
        /*0008*/ 	.word	0x0000001f


	//----- nvinfo : EIATTR_FRAME_SIZE
	.align		4
.L_1:
        /*000c*/ 	.byte	0x04, 0x11
        /*000e*/ 	.short	(.L_3 - .L_2)
	.align		4
.L_2:
        /*0010*/ 	.word	index@($__internal_0_$__cuda_sm20_div_rn_f64_full)
        /*0014*/ 	.word	0x00000000


	//----- nvinfo : EIATTR_FRAME_SIZE
	.align		4
.L_3:
        /*0018*/ 	.byte	0x04, 0x11
        /*001a*/ 	.short	(.L_5 - .L_4)
	.align		4
.L_4:
        /*001c*/ 	.word	index@(_Z9JacobiGPUPdS_S_S_i)
        /*0020*/ 	.word	0x00000000


	//----- nvinfo : EIATTR_MIN_STACK_SIZE
	.align		4
.L_5:
        /*0024*/ 	.byte	0x04, 0x12
        /*0026*/ 	.short	(.L_7 - .L_6)
	.align		4
.L_6:
        /*0028*/ 	.word	index@(_Z9JacobiGPUPdS_S_S_i)
        /*002c*/ 	.word	0x00000000
.L_7:


//--------------------- .nv.compat                --------------------------
	.section	.nv.compat,"",@"SHT_CUDA_COMPAT_INFO"
	.align	4
        /*0000*/ 	.byte	0x02, 0x09, 0x00, 0x00, 0x02, 0x02, 0x01, 0x00, 0x02, 0x05, 0x05, 0x00, 0x03, 0x07, 0x01, 0x01
        /*0010*/ 	.byte	0x02, 0x03, 0x00, 0x00, 0x02, 0x06, 0x01, 0x00, 0x04, 0x0b, 0x08, 0x00, 0x01, 0x00, 0x00, 0x00
        /*0020*/ 	.byte	0x00, 0x00, 0x00, 0x00


//--------------------- .nv.info._Z9JacobiGPUPdS_S_S_i --------------------------
	.section	.nv.info._Z9JacobiGPUPdS_S_S_i,"",@"SHT_CUDA_INFO"
	.sectionflags	@""
	.align	4


	//----- nvinfo : EIATTR_CUDA_API_VERSION
	.align		4
        /*0000*/ 	.byte	0x04, 0x37
        /*0002*/ 	.short	(.L_9 - .L_8)
.L_8:
        /*0004*/ 	.word	0x00000082


	//----- nvinfo : EIATTR_KPARAM_INFO
	.align		4
.L_9:
        /*0008*/ 	.byte	0x04, 0x17
        /*000a*/ 	.short	(.L_11 - .L_10)
.L_10:
        /*000c*/ 	.word	0x00000000
        /*0010*/ 	.short	0x0004
        /*0012*/ 	.short	0x0020
        /*0014*/ 	.byte	0x00, 0xf0, 0x11, 0x00


	//----- nvinfo : EIATTR_KPARAM_INFO
	.align		4
.L_11:
        /*0018*/ 	.byte	0x04, 0x17
        /*001a*/ 	.short	(.L_13 - .L_12)
.L_12:
        /*001c*/ 	.word	0x00000000
        /*0020*/ 	.short	0x0003
        /*0022*/ 	.short	0x0018
        /*0024*/ 	.byte	0x00, 0xf5, 0x21, 0x00


	//----- nvinfo : EIATTR_KPARAM_INFO
	.align		4
.L_13:
        /*0028*/ 	.byte	0x04, 0x17
        /*002a*/ 	.short	(.L_15 - .L_14)
.L_14:
        /*002c*/ 	.word	0x00000000
        /*0030*/ 	.short	0x0002
        /*0032*/ 	.short	0x0010
        /*0034*/ 	.byte	0x00, 0xf5, 0x21, 0x00


	//----- nvinfo : EIATTR_KPARAM_INFO
	.align		4
.L_15:
        /*0038*/ 	.byte	0x04, 0x17
        /*003a*/ 	.short	(.L_17 - .L_16)
.L_16:
        /*003c*/ 	.word	0x00000000
        /*0040*/ 	.short	0x0001
        /*0042*/ 	.short	0x0008
        /*0044*/ 	.byte	0x00, 0xf5, 0x21, 0x00


	//----- nvinfo : EIATTR_KPARAM_INFO
	.align		4
.L_17:
        /*0048*/ 	.byte	0x04, 0x17
        /*004a*/ 	.short	(.L_19 - .L_18)
.L_18:
        /*004c*/ 	.word	0x00000000
        /*0050*/ 	.short	0x0000
        /*0052*/ 	.short	0x0000
        /*0054*/ 	.byte	0x00, 0xf5, 0x21, 0x00


	//----- nvinfo : EIATTR_SPARSE_MMA_MASK
	.align		4
.L_19:
        /*0058*/ 	.byte	0x03, 0x50
        /*005a*/ 	.short	0x0000


	//----- nvinfo : EIATTR_MAXREG_COUNT
	.align		4
        /*005c*/ 	.byte	0x03, 0x1b
        /*005e*/ 	.short	0x00ff


	//----- nvinfo : EIATTR_MERCURY_ISA_VERSION
	.align		4
        /*0060*/ 	.byte	0x03, 0x5f
        /*0062*/ 	.short	0x0101


	//----- nvinfo : EIATTR_VRC_CTA_INIT_COUNT
	.align		4
        /*0064*/ 	.byte	0x02, 0x4a
	.zero		1
	.zero		1


	//----- nvinfo : EIATTR_EXIT_INSTR_OFFSETS
	.align		4
        /*0068*/ 	.byte	0x04, 0x1c
        /*006a*/ 	.short	(.L_21 - .L_20)


	//   ....[0]....
.L_20:
        /*006c*/ 	.word	0x00000070


	//   ....[1]....
        /*0070*/ 	.word	0x000017f0


	//----- nvinfo : EIATTR_CRS_STACK_SIZE
	.align		4
.L_21:
        /*0074*/ 	.byte	0x04, 0x1e
        /*0076*/ 	.short	(.L_23 - .L_22)
.L_22:
        /*0078*/ 	.word	0x00000000


	//----- nvinfo : EIATTR_CBANK_PARAM_SIZE
	.align		4
.L_23:
        /*007c*/ 	.byte	0x03, 0x19
        /*007e*/ 	.short	0x0024


	//----- nvinfo : EIATTR_PARAM_CBANK
	.align		4
        /*0080*/ 	.byte	0x04, 0x0a
        /*0082*/ 	.short	(.L_25 - .L_24)
	.align		4
.L_24:
        /*0084*/ 	.word	index@(.nv.constant0._Z9JacobiGPUPdS_S_S_i)
        /*0088*/ 	.short	0x0380
        /*008a*/ 	.short	0x0024


	//----- nvinfo : EIATTR_SW_WAR
	.align		4
.L_25:
        /*008c*/ 	.byte	0x04, 0x36
        /*008e*/ 	.short	(.L_27 - .L_26)
.L_26:
        /*0090*/ 	.word	0x00000008
.L_27:


//--------------------- .nv.callgraph             --------------------------
	.section	.nv.callgraph,"",@"SHT_CUDA_CALLGRAPH"
	.align	4
	.sectionentsize	8
	.align		4
        /*0000*/ 	.word	0x00000000
	.align		4
        /*0004*/ 	.word	0xffffffff
	.align		4
        /*0008*/ 	.word	0x00000000
	.align		4
        /*000c*/ 	.word	0xfffffffe
	.align		4
        /*0010*/ 	.word	0x00000000
	.align		4
        /*0014*/ 	.word	0xfffffffd
	.align		4
        /*0018*/ 	.word	0x00000000
	.align		4
        /*001c*/ 	.word	0xfffffffc


//--------------------- .text._Z9JacobiGPUPdS_S_S_i --------------------------
	.section	.text._Z9JacobiGPUPdS_S_S_i,"ax",@progbits
	.align	128
        .global         _Z9JacobiGPUPdS_S_S_i
        .type           _Z9JacobiGPUPdS_S_S_i,@function
        .size           _Z9JacobiGPUPdS_S_S_i,(.L_x_30 - _Z9JacobiGPUPdS_S_S_i)
        .other          _Z9JacobiGPUPdS_S_S_i,@"STO_CUDA_ENTRY STV_DEFAULT"
_Z9JacobiGPUPdS_S_S_i:
.text._Z9JacobiGPUPdS_S_S_i:
[----:B------:R-:W-:Y:S01]  /*0000*/  LDC R1, c[0x0][0x37c] ;  /* 0x0000df00ff017b82 */ /* 0x000fe20000000800 */
[----:B------:R-:W0:Y:S07]  /*0010*/  S2R R3, SR_TID.X ;  /* 0x0000000000037919 */ /* 0x000e2e0000002100 */
[----:B------:R-:W0:Y:S01]  /*0020*/  S2UR UR4, SR_CTAID.X ;  /* 0x00000000000479c3 */ /* 0x000e220000002500 */
[----:B------:R-:W1:Y:S07]  /*0030*/  LDCU UR8, c[0x0][0x3a0] ;  /* 0x00007400ff0877ac */ /* 0x000e6e0008000800 */
[----:B------:R-:W0:Y:S02]  /*0040*/  LDC R0, c[0x0][0x360] ;  /* 0x0000d800ff007b82 */ /* 0x000e240000000800 */
[----:B0-----:R-:W-:-:S05]  /*0050*/  IMAD R0, R0, UR4, R3 ;  /* 0x0000000400007c24 */ /* 0x001fca000f8e0203 */
[----:B-1----:R-:W-:-:S13]  /*0060*/  ISETP.GE.AND P0, PT, R0, UR8, PT ;  /* 0x0000000800007c0c */ /* 0x002fda000bf06270 */
[----:B------:R-:W-:Y:S05]  /*0070*/  @P0 EXIT ;  /* 0x000000000000094d */ /* 0x000fea0003800000 */
[C---:B------:R-:W-:Y:S01]  /*0080*/  ISETP.GE.AND P0, PT, R0.reuse, 0x1, PT ;  /* 0x000000010000780c */ /* 0x040fe20003f06270 */
[----:B------:R-:W0:Y:S01]  /*0090*/  LDCU.64 UR6, c[0x0][0x358] ;  /* 0x00006b00ff0677ac */ /* 0x000e220008000a00 */
[----:B------:R-:W-:Y:S01]  /*00a0*/  BSSY.RECONVERGENT B0, `(.L_x_0) ;  /* 0x00000a6000007945 */ /* 0x000fe20003800200 */
[----:B------:R-:W-:Y:S01]  /*00b0*/  IMAD R3, R0, UR8, RZ ;  /* 0x0000000800037c24 */ /* 0x000fe2000f8e02ff */
[----:B------:R-:W-:Y:S01]  /*00c0*/  CS2R R20, SRZ ;  /* 0x0000000000147805 */ /* 0x000fe2000001ff00 */
[----:B------:R-:W-:-:S08]  /*00d0*/  IMAD.MOV.U32 R28, RZ, RZ, RZ ;  /* 0x000000ffff1c7224 */ /* 0x000fd000078e00ff */
[----:B------:R-:W-:Y:S05]  /*00e0*/  @!P0 BRA `(.L_x_1) ;  /* 0x0000000800848947 */ /* 0x000fea0003800000 */
[----:B------:R-:W-:Y:S01]  /*00f0*/  VIMNMX R4, PT, PT, R0, UR8, PT ;  /* 0x0000000800047c48 */ /* 0x000fe2000bfe0100 */
[----:B------:R-:W-:Y:S01]  /*0100*/  BSSY.RECONVERGENT B1, `(.L_x_2) ;  /* 0x000004d000017945 */ /* 0x000fe20003800200 */
[----:B------:R-:W-:Y:S02]  /*0110*/  CS2R R20, SRZ ;  /* 0x0000000000147805 */ /* 0x000fe4000001ff00 */
[C---:B------:R-:W-:Y:S02]  /*0120*/  ISETP.GE.AND P1, PT, R4.reuse, 0x10, PT ;  /* 0x000000100400780c */ /* 0x040fe40003f26270 */
[----:B------:R-:W-:Y:S01]  /*0130*/  VIMNMX R28, PT, PT, R4, 0x1, !PT ;  /* 0x00000001041c7848 */ /* 0x000fe20007fe0100 */
[----:B------:R-:W-:-:S03]  /*0140*/  IMAD.MOV.U32 R4, RZ, RZ, RZ ;  /* 0x000000ffff047224 */ /* 0x000fc600078e00ff */
[----:B------:R-:W-:-:S04]  /*0150*/  LOP3.LUT R2, R28, 0xf, RZ, 0xc0, !PT ;  /* 0x0000000f1c027812 */ /* 0x000fc800078ec0ff */
[----:B------:R-:W-:-:S03]  /*0160*/  ISETP.NE.AND P0, PT, R2, RZ, PT ;  /* 0x000000ff0200720c */ /* 0x000fc60003f05270 */
[----:B------:R-:W-:Y:S10]  /*0170*/  @!P1 BRA `(.L_x_3) ;  /* 0x0000000400149947 */ /* 0x000ff40003800000 */
[----:B------:R-:W1:Y:S01]  /*0180*/  LDC.64 R8, c[0x0][0x380] ;  /* 0x0000e000ff087b82 */ /* 0x000e620000000a00 */
[----:B------:R-:W2:Y:S01]  /*0190*/  LDCU.64 UR4, c[0x0][0x390] ;  /* 0x00007200ff0477ac */ /* 0x000ea20008000a00 */
[----:B------:R-:W-:Y:S01]  /*01a0*/  LOP3.LUT R4, R28, 0x7ffffff0, RZ, 0xc0, !PT ;  /* 0x7ffffff01c047812 */ /* 0x000fe200078ec0ff */
[----:B------:R-:W-:Y:S01]  /*01b0*/  IMAD.MOV.U32 R5, RZ, RZ, R3 ;  /* 0x000000ffff057224 */ /* 0x000fe200078e0003 */
[----:B------:R-:W-:-:S03]  /*01c0*/  CS2R R20, SRZ ;  /* 0x0000000000147805 */ /* 0x000fc6000001ff00 */
[----:B------:R-:W-:Y:S01]  /*01d0*/  IMAD.MOV R26, RZ, RZ, -R4 ;  /* 0x000000ffff1a7224 */ /* 0x000fe200078e0a04 */
[----:B--2---:R-:W-:-:S04]  /*01e0*/  UIADD3 UR4, UP0, UPT, UR4, 0x40, URZ ;  /* 0x0000004004047890 */ /* 0x004fc8000ff1e0ff */
[----:B------:R-:W-:Y:S01]  /*01f0*/  UIADD3.X UR5, UPT, UPT, URZ, UR5, URZ, UP0, !UPT ;  /* 0x00000005ff057290 */ /* 0x000fe200087fe4ff */
[----:B-1----:R-:W-:Y:S01]  /*0200*/  IADD3 R8, P1, PT, R8, 0x40, RZ ;  /* 0x0000004008087810 */ /* 0x002fe20007f3e0ff */
[----:B------:R-:W-:-:S04]  /*0210*/  IMAD.U32 R14, RZ, RZ, UR4 ;  /* 0x00000004ff0e7e24 */ /* 0x000fc8000f8e00ff */
[----:B------:R-:W-:Y:S02]  /*0220*/  IMAD.X R9, RZ, RZ, R9, P1 ;  /* 0x000000ffff097224 */ /* 0x000fe400008e0609 */
[----:B------:R-:W-:-:S07]  /*0230*/  IMAD.U32 R15, RZ, RZ, UR5 ;  /* 0x00000005ff0f7e24 */ /* 0x000fce000f8e00ff */
.L_x_4:
[----:B------:R-:W-:Y:S01]  /*0240*/  IMAD.WIDE R10, R5, 0x8, R8 ;  /* 0x00000008050a7825 */ /* 0x000fe200078e0208 */
[----:B------:R-:W-:-:S03]  /*0250*/  MOV R6, R14 ;  /* 0x0000000e00067202 */ /* 0x000fc60000000f00 */
[----:B------:R-:W-:Y:S01]  /*0260*/  IMAD.MOV.U32 R7, RZ, RZ, R15 ;  /* 0x000000ffff077224 */ /* 0x000fe200078e000f */
[----:B0-----:R-:W2:Y:S04]  /*0270*/  LDG.E.64 R16, desc[UR6][R10.64+-0x40] ;  /* 0xffffc0060a107981 */ /* 0x001ea8000c1e1b00 */
[----:B------:R-:W2:Y:S04]  /*0280*/  LDG.E.64 R12, desc[UR6][R6.64+-0x40] ;  /* 0xffffc006060c7981 */ /* 0x000ea8000c1e1b00 */
[----:B------:R-:W3:Y:S04]  /*0290*/  LDG.E.64 R18, desc[UR6][R6.64+-0x38] ;  /* 0xffffc80606127981 */ /* 0x000ee8000c1e1b00 */
[----:B------:R-:W3:Y:S04]  /*02a0*/  LDG.E.64 R14, desc[UR6][R10.64+-0x38] ;  /* 0xffffc8060a0e7981 */ /* 0x000ee8000c1e1b00 */
[----:B------:R-:W4:Y:S04]  /*02b0*/  LDG.E.64 R22, desc[UR6][R10.64+0x38] ;  /* 0x000038060a167981 */ /* 0x000f28000c1e1b00 */
[----:B------:R-:W4:Y:S01]  /*02c0*/  LDG.E.64 R24, desc[UR6][R6.64+0x38] ;  /* 0x0000380606187981 */ /* 0x000f22000c1e1b00 */
[----:B--2---:R-:W-:-:S03]  /*02d0*/  DFMA R20, R16, R12, R20 ;  /* 0x0000000c1014722b */ /* 0x004fc60000000014 */
[----:B------:R-:W2:Y:S04]  /*02e0*/  LDG.E.64 R16, desc[UR6][R6.64+-0x30] ;  /* 0xffffd00606107981 */ /* 0x000ea8000c1e1b00 */
[----:B------:R-:W2:Y:S01]  /*02f0*/  LDG.E.64 R12, desc[UR6][R10.64+-0x30] ;  /* 0xffffd0060a0c7981 */ /* 0x000ea2000c1e1b00 */
[----:B---3--:R-:W-:-:S03]  /*0300*/  DFMA R18, R14, R18, R20 ;  /* 0x000000120e12722b */ /* 0x008fc60000000014 */
[----:B------:R-:W3:Y:S04]  /*0310*/  LDG.E.64 R20, desc[UR6][R6.64+-0x28] ;  /* 0xffffd80606147981 */ /* 0x000ee8000c1e1b00 */
[----:B------:R-:W3:Y:S01]  /*0320*/  LDG.E.64 R14, desc[UR6][R10.64+-0x28] ;  /* 0xffffd8060a0e7981 */ /* 0x000ee2000c1e1b00 */
        /* <DEDUP_REMOVED lines=30> */
[----:B------:R-:W-:Y:S01]  /*0510*/  VIADD R26, R26, 0x10 ;  /* 0x000000101a1a7836 */ /* 0x000fe20000000000 */
[----:B--2---:R-:W-:Y:S02]  /*0520*/  DFMA R20, R12, R20, R14 ;  /* 0x000000140c14722b */ /* 0x004fe4000000000e */
[----:B------:R-:W2:Y:S04]  /*0530*/  LDG.E.64 R14, desc[UR6][R6.64+0x30] ;  /* 0x00003006060e7981 */ /* 0x000ea8000c1e1b00 */
[----:B------:R-:W2:Y:S02]  /*0540*/  LDG.E.64 R12, desc[UR6][R10.64+0x30] ;  /* 0x000030060a0c7981 */ /* 0x000ea4000c1e1b00 */
[----:B---3--:R-:W-:Y:S01]  /*0550*/  DFMA R16, R16, R18, R20 ;  /* 0x000000121010722b */ /* 0x008fe20000000014 */
[----:B------:R-:W-:Y:S01]  /*0560*/  ISETP.NE.AND P1, PT, R26, RZ, PT ;  /* 0x000000ff1a00720c */ /* 0x000fe20003f25270 */
[----:B------:R-:W-:-:S06]  /*0570*/  VIADD R5, R5, 0x10 ;  /* 0x0000001005057836 */ /* 0x000fcc0000000000 */
[----:B--2---:R-:W-:Y:S01]  /*0580*/  DFMA R12, R12, R14, R16 ;  /* 0x0000000e0c0c722b */ /* 0x004fe20000000010 */
[----:B------:R-:W-:-:S07]  /*0590*/  IADD3 R14, P2, PT, R6, 0x80, RZ ;  /* 0x00000080060e7810 */ /* 0x000fce0007f5e0ff */
[----:B----4-:R-:W-:Y:S01]  /*05a0*/  DFMA R20, R22, R24, R12 ;  /* 0x000000181614722b */ /* 0x010fe2000000000c */
[----:B------:R-:W-:Y:S01]  /*05b0*/  IMAD.X R15, RZ, RZ, R7, P2 ;  /* 0x000000ffff0f7224 */ /* 0x000fe200010e0607 */
[----:B------:R-:W-:Y:S09]  /*05c0*/  @P1 BRA `(.L_x_4) ;  /* 0xfffffffc001c1947 */ /* 0x000ff2000383ffff */
.L_x_3:
[----:B0-----:R-:W-:Y:S05]  /*05d0*/  BSYNC.RECONVERGENT B1 ;  /* 0x0000000000017941 */ /* 0x001fea0003800200 */
.L_x_2:
[----:B------:R-:W-:Y:S05]  /*05e0*/  @!P0 BRA `(.L_x_1) ;  /* 0x0000000400448947 */ /* 0x000fea0003800000 */
[----:B------:R-:W-:Y:S01]  /*05f0*/  ISETP.GE.U32.AND P0, PT, R2, 0x8, PT ;  /* 0x000000080200780c */ /* 0x000fe20003f06070 */
[----:B------:R-:W-:Y:S01]  /*0600*/  BSSY.RECONVERGENT B1, `(.L_x_5) ;  /* 0x0000022000017945 */ /* 0x000fe20003800200 */
[----:B------:R-:W-:-:S04]  /*0610*/  LOP3.LUT R5, R28, 0x7, RZ, 0xc0, !PT ;  /* 0x000000071c057812 */ /* 0x000fc800078ec0ff */
[----:B------:R-:W-:-:S07]  /*0620*/  ISETP.NE.AND P1, PT, R5, RZ, PT ;  /* 0x000000ff0500720c */ /* 0x000fce0003f25270 */
[----:B------:R-:W-:Y:S06]  /*0630*/  @!P0 BRA `(.L_x_6) ;  /* 0x0000000000788947 */ /* 0x000fec0003800000 */
[----:B------:R-:W0:Y:S01]  /*0640*/  LDC.64 R8, c[0x0][0x380] ;  /* 0x0000e000ff087b82 */ /* 0x000e220000000a00 */
[----:B------:R-:W-:-:S07]  /*0650*/  IMAD.IADD R11, R3, 0x1, R4 ;  /* 0x00000001030b7824 */ /* 0x000fce00078e0204 */
[----:B------:R-:W1:Y:S01]  /*0660*/  LDC.64 R6, c[0x0][0x390] ;  /* 0x0000e400ff067b82 */ /* 0x000e620000000a00 */
[----:B0-----:R-:W-:-:S05]  /*0670*/  IMAD.WIDE R8, R11, 0x8, R8 ;  /* 0x000000080b087825 */ /* 0x001fca00078e0208 */
[----:B------:R-:W2:Y:S01]  /*0680*/  LDG.E.64 R18, desc[UR6][R8.64] ;  /* 0x0000000608127981 */ /* 0x000ea2000c1e1b00 */
[----:B-1----:R-:W-:-:S03]  /*0690*/  IMAD.WIDE.U32 R6, R4, 0x8, R6 ;  /* 0x0000000804067825 */ /* 0x002fc600078e0006 */
[----:B------:R-:W3:Y:S04]  /*06a0*/  LDG.E.64 R10, desc[UR6][R8.64+0x8] ;  /* 0x00000806080a7981 */ /* 0x000ee8000c1e1b00 */
[----:B------:R-:W2:Y:S04]  /*06b0*/  LDG.E.64 R22, desc[UR6][R6.64] ;  /* 0x0000000606167981 */ /* 0x000ea8000c1e1b00 */
[----:B------:R-:W3:Y:S04]  /*06c0*/  LDG.E.64 R12, desc[UR6][R6.64+0x8] ;  /* 0x00000806060c7981 */ /* 0x000ee8000c1e1b00 */
[----:B------:R-:W4:Y:S04]  /*06d0*/  LDG.E.64 R14, desc[UR6][R8.64+0x10] ;  /* 0x00001006080e7981 */ /* 0x000f28000c1e1b00 */
[----:B------:R-:W4:Y:S04]  /*06e0*/  LDG.E.64 R16, desc[UR6][R6.64+0x10] ;  /* 0x0000100606107981 */ /* 0x000f28000c1e1b00 */
[----:B------:R-:W5:Y:S04]  /*06f0*/  LDG.E.64 R24, desc[UR6][R8.64+0x38] ;  /* 0x0000380608187981 */ /* 0x000f68000c1e1b00 */
[----:B------:R-:W5:Y:S01]  /*0700*/  LDG.E.64 R26, desc[UR6][R6.64+0x38] ;  /* 0x00003806061a7981 */ /* 0x000f62000c1e1b00 */
[----:B--2---:R-:W-:-:S03]  /*0710*/  DFMA R22, R18, R22, R20 ;  /* 0x000000161216722b */ /* 0x004fc60000000014 */
[----:B------:R-:W2:Y:S04]  /*0720*/  LDG.E.64 R18, desc[UR6][R8.64+0x18] ;  /* 0x0000180608127981 */ /* 0x000ea8000c1e1b00 */
[----:B------:R-:W2:Y:S01]  /*0730*/  LDG.E.64 R20, desc[UR6][R6.64+0x18] ;  /* 0x0000180606147981 */ /* 0x000ea2000c1e1b00 */
[----:B---3--:R-:W-:-:S03]  /*0740*/  DFMA R22, R10, R12, R22 ;  /* 0x0000000c0a16722b */ /* 0x008fc60000000016 */
[----:B------:R-:W3:Y:S04]  /*0750*/  LDG.E.64 R10, desc[UR6][R8.64+0x20] ;  /* 0x00002006080a7981 */ /* 0x000ee8000c1e1b00 */
[----:B------:R-:W3:Y:S01]  /*0760*/  LDG.E.64 R12, desc[UR6][R6.64+0x20] ;  /* 0x00002006060c7981 */ /* 0x000ee2000c1e1b00 */
[----:B----4-:R-:W-:-:S03]  /*0770*/  DFMA R22, R14, R16, R22 ;  /* 0x000000100e16722b */ /* 0x010fc60000000016 */
[----:B------:R-:W4:Y:S04]  /*0780*/  LDG.E.64 R14, desc[UR6][R8.64+0x28] ;  /* 0x00002806080e7981 */ /* 0x000f28000c1e1b00 */
[----:B------:R-:W4:Y:S01]  /*0790*/  LDG.E.64 R16, desc[UR6][R6.64+0x28] ;  /* 0x0000280606107981 */ /* 0x000f22000c1e1b00 */
[----:B--2---:R-:W-:-:S03]  /*07a0*/  DFMA R18, R18, R20, R22 ;  /* 0x000000141212722b */ /* 0x004fc60000000016 */
[----:B------:R-:W2:Y:S04]  /*07b0*/  LDG.E.64 R20, desc[UR6][R8.64+0x30] ;  /* 0x0000300608147981 */ /* 0x000ea8000c1e1b00 */
[----:B------:R-:W2:Y:S01]  /*07c0*/  LDG.E.64 R22, desc[UR6][R6.64+0x30] ;  /* 0x0000300606167981 */ /* 0x000ea2000c1e1b00 */
[----:B---3--:R-:W-:-:S08]  /*07d0*/  DFMA R10, R10, R12, R18 ;  /* 0x0000000c0a0a722b */ /* 0x008fd00000000012 */
[----:B----4-:R-:W-:Y:S01]  /*07e0*/  DFMA R10, R14, R16, R10 ;  /* 0x000000100e0a722b */ /* 0x010fe2000000000a */
[----:B------:R-:W-:-:S07]  /*07f0*/  VIADD R4, R4, 0x8 ;  /* 0x0000000804047836 */ /* 0x000fce0000000000 */
[----:B--2---:R-:W-:-:S08]  /*0800*/  DFMA R20, R20, R22, R10 ;  /* 0x000000161414722b */ /* 0x004fd0000000000a */
[----:B-----5:R-:W-:-:S11]  /*0810*/  DFMA R20, R24, R26, R20 ;  /* 0x0000001a1814722b */ /* 0x020fd60000000014 */
.L_x_6:
[----:B------:R-:W-:Y:S05]  /*0820*/  BSYNC.RECONVERGENT B1 ;  /* 0x0000000000017941 */ /* 0x000fea0003800200 */
.L_x_5:
        /* <DEDUP_REMOVED lines=19> */
[----:B------:R-:W-:Y:S01]  /*0960*/  IADD3 R4, PT, PT, R4, 0x4, RZ ;  /* 0x0000000404047810 */ /* 0x000fe20007ffe0ff */
[----:B--2---:R-:W-:-:S08]  /*0970*/  DFMA R8, R8, R10, R20 ;  /* 0x0000000a0808722b */ /* 0x004fd00000000014 */
[----:B---3--:R-:W-:-:S08]  /*0980*/  DFMA R8, R12, R14, R8 ;  /* 0x0000000e0c08722b */ /* 0x008fd00000000008 */
[----:B----4-:R-:W-:-:S08]  /*0990*/  DFMA R8, R16, R18, R8 ;  /* 0x000000121008722b */ /* 0x010fd00000000008 */
[----:B-----5:R-:W-:-:S11]  /*09a0*/  DFMA R20, R22, R26, R8 ;  /* 0x0000001a1614722b */ /* 0x020fd60000000008 */
.L_x_8:
[----:B------:R-:W-:Y:S05]  /*09b0*/  BSYNC.RECONVERGENT B1 ;  /* 0x0000000000017941 */ /* 0x000fea0003800200 */
.L_x_7:
[----:B------:R-:W-:Y:S05]  /*09c0*/  @!P1 BRA `(.L_x_1) ;  /* 0x00000000004c9947 */ /* 0x000fea0003800000 */
[----:B------:R-:W0:Y:S01]  /*09d0*/  LDC.64 R8, c[0x0][0x390] ;  /* 0x0000e400ff087b82 */ /* 0x000e220000000a00 */
[----:B------:R-:W-:Y:S02]  /*09e0*/  IMAD.MOV R2, RZ, RZ, -R2 ;  /* 0x000000ffff027224 */ /* 0x000fe400078e0a02 */
[----:B------:R-:W-:-:S05]  /*09f0*/  IMAD.IADD R11, R3, 0x1, R4 ;  /* 0x00000001030b7824 */ /* 0x000fca00078e0204 */
[----:B------:R-:W1:Y:S01]  /*0a00*/  LDC.64 R6, c[0x0][0x380] ;  /* 0x0000e000ff067b82 */ /* 0x000e620000000a00 */
[----:B0-----:R-:W-:-:S04]  /*0a10*/  IMAD.WIDE.U32 R8, R4, 0x8, R8 ;  /* 0x0000000804087825 */ /* 0x001fc800078e0008 */
[----:B------:R-:W-:Y:S02]  /*0a20*/  IMAD.MOV.U32 R10, RZ, RZ, R8 ;  /* 0x000000ffff0a7224 */ /* 0x000fe400078e0008 */
[----:B------:R-:W-:-:S07]  /*0a30*/  IMAD.MOV.U32 R13, RZ, RZ, R9 ;  /* 0x000000ffff0d7224 */ /* 0x000fce00078e0009 */
.L_x_9:
[----:B-1----:R-:W-:-:S04]  /*0a40*/  IMAD.WIDE R4, R11, 0x8, R6 ;  /* 0x000000080b047825 */ /* 0x002fc800078e0206 */
[----:B------:R-:W-:Y:S02]  /*0a50*/  IMAD.MOV.U32 R8, RZ, RZ, R10 ;  /* 0x000000ffff087224 */ /* 0x000fe400078e000a */
[----:B------:R-:W-:Y:S01]  /*0a60*/  IMAD.MOV.U32 R9, RZ, RZ, R13 ;  /* 0x000000ffff097224 */ /* 0x000fe200078e000d */
[----:B------:R-:W2:Y:S05]  /*0a70*/  LDG.E.64 R4, desc[UR6][R4.64] ;  /* 0x0000000604047981 */ /* 0x000eaa000c1e1b00 */
[----:B------:R-:W2:Y:S01]  /*0a80*/  LDG.E.64 R8, desc[UR6][R8.64] ;  /* 0x0000000608087981 */ /* 0x000ea2000c1e1b00 */
[----:B------:R-:W-:Y:S01]  /*0a90*/  VIADD R2, R2, 0x1 ;  /* 0x0000000102027836 */ /* 0x000fe20000000000 */
[----:B------:R-:W-:-:S02]  /*0aa0*/  IADD3 R10, P1, PT, R10, 0x8, RZ ;  /* 0x000000080a0a7810 */ /* 0x000fc40007f3e0ff */
[----:B------:R-:W-:Y:S02]  /*0ab0*/  IADD3 R11, PT, PT, R11, 0x1, RZ ;  /* 0x000000010b0b7810 */ /* 0x000fe40007ffe0ff */
[----:B------:R-:W-:Y:S01]  /*0ac0*/  ISETP.NE.AND P0, PT, R2, RZ, PT ;  /* 0x000000ff0200720c */ /* 0x000fe20003f05270 */
[----:B------:R-:W-:Y:S01]  /*0ad0*/  IMAD.X R13, RZ, RZ, R13, P1 ;  /* 0x000000ffff0d7224 */ /* 0x000fe200008e060d */
[----:B--2---:R-:W-:-:S11]  /*0ae0*/  DFMA R20, R4, R8, R20 ;  /* 0x000000080414722b */ /* 0x004fd60000000014 */
[----:B------:R-:W-:Y:S05]  /*0af0*/  @P0 BRA `(.L_x_9) ;  /* 0xfffffffc00d00947 */ /* 0x000fea000383ffff */
.L_x_1:
[----:B0-----:R-:W-:Y:S05]  /*0b00*/  BSYNC.RECONVERGENT B0 ;  /* 0x0000000000007941 */ /* 0x001fea0003800200 */
.L_x_0:
[----:B------:R-:W-:Y:S01]  /*0b10*/  ISETP.GE.AND P0, PT, R28, UR8, PT ;  /* 0x000000081c007c0c */ /* 0x000fe2000bf06270 */
[----:B------:R-:W-:-:S12]  /*0b20*/  BSSY.RECONVERGENT B0, `(.L_x_10) ;  /* 0x00000af000007945 */ /* 0x000fd80003800200 */
[----:B------:R-:W-:Y:S05]  /*0b30*/  @P0 BRA `(.L_x_11) ;  /* 0x0000000800b40947 */ /* 0x000fea0003800000 */
[----:B------:R-:W-:Y:S01]  /*0b40*/  ISETP.NE.AND P0, PT, R0, R28, PT ;  /* 0x0000001c0000720c */ /* 0x000fe20003f05270 */
[----:B------:R-:W-:-:S12]  /*0b50*/  BSSY.RECONVERGENT B1, `(.L_x_12) ;  /* 0x000000a000017945 */ /* 0x000fd80003800200 */
[----:B------:R-:W-:Y:S05]  /*0b60*/  @!P0 BRA `(.L_x_13) ;  /* 0x0000000000208947 */ /* 0x000fea0003800000 */
[----:B------:R-:W0:Y:S01]  /*0b70*/  LDC.64 R4, c[0x0][0x380] ;  /* 0x0000e000ff047b82 */ /* 0x000e220000000a00 */
[----:B------:R-:W-:-:S07]  /*0b80*/  IMAD.IADD R9, R3, 0x1, R28 ;  /* 0x0000000103097824 */ /* 0x000fce00078e021c */
[----:B------:R-:W1:Y:S01]  /*0b90*/  LDC.64 R6, c[0x0][0x390] ;  /* 0x0000e400ff067b82 */ /* 0x000e620000000a00 */
[----:B0-----:R-:W-:-:S06]  /*0ba0*/  IMAD.WIDE R4, R9, 0x8, R4 ;  /* 0x0000000809047825 */ /* 0x001fcc00078e0204 */
[----:B------:R-:W2:Y:S01]  /*0bb0*/  LDG.E.64 R4, desc[UR6][R4.64] ;  /* 0x0000000604047981 */ /* 0x000ea2000c1e1b00 */
[----:B-1----:R-:W-:-:S06]  /*0bc0*/  IMAD.WIDE.U32 R6, R28, 0x8, R6 ;  /* 0x000000081c067825 */ /* 0x002fcc00078e0006 */
[----:B------:R-:W2:Y:S02]  /*0bd0*/  LDG.E.64 R6, desc[UR6][R6.64] ;  /* 0x0000000606067981 */ /* 0x000ea4000c1e1b00 */
[----:B--2---:R-:W-:-:S11]  /*0be0*/  DFMA R20, R4, R6, R20 ;  /* 0x000000060414722b */ /* 0x004fd60000000014 */
.L_x_13:
[----:B------:R-:W-:Y:S05]  /*0bf0*/  BSYNC.RECONVERGENT B1 ;  /* 0x0000000000017941 */ /* 0x000fea0003800200 */
.L_x_12:
[----:B------:R-:W-:-:S05]  /*0c00*/  VIADD R28, R28, 0x1 ;  /* 0x000000011c1c7836 */ /* 0x000fca0000000000 */
[----:B------:R-:W-:-:S13]  /*0c10*/  ISETP.GE.AND P0, PT, R28, UR8, PT ;  /* 0x000000081c007c0c */ /* 0x000fda000bf06270 */
[----:B------:R-:W-:Y:S05]  /*0c20*/  @P0 BRA `(.L_x_11) ;  /* 0x0000000800780947 */ /* 0x000fea0003800000 */
[C---:B------:R-:W-:Y:S01]  /*0c30*/  VIADD R2, R28.reuse, -UR8 ;  /* 0x800000081c027c36 */ /* 0x040fe20008000000 */
[----:B------:R-:W-:Y:S01]  /*0c40*/  IADD3 R4, PT, PT, -R28, UR8, RZ ;  /* 0x000000081c047c10 */ /* 0x000fe2000fffe1ff */
[----:B------:R-:W-:Y:S03]  /*0c50*/  BSSY.RECONVERGENT B1, `(.L_x_14) ;  /* 0x0000049000017945 */ /* 0x000fe60003800200 */
[----:B------:R-:W-:Y:S02]  /*0c60*/  ISETP.GT.U32.AND P1, PT, R2, -0x10, PT ;  /* 0xfffffff00200780c */ /* 0x000fe40003f24070 */
[----:B------:R-:W-:-:S04]  /*0c70*/  LOP3.LUT R5, R4, 0xf, RZ, 0xc0, !PT ;  /* 0x0000000f04057812 */ /* 0x000fc800078ec0ff */
[----:B------:R-:W-:-:S07]  /*0c80*/  ISETP.NE.AND P0, PT, R5, RZ, PT ;  /* 0x000000ff0500720c */ /* 0x000fce0003f05270 */
[----:B------:R-:W-:Y:S06]  /*0c90*/  @P1 BRA `(.L_x_15) ;  /* 0x0000000400101947 */ /* 0x000fec0003800000 */
[----:B------:R-:W0:Y:S01]  /*0ca0*/  LDC.64 R6, c[0x0][0x390] ;  /* 0x0000e400ff067b82 */ /* 0x000e220000000a00 */
[----:B------:R-:W-:Y:S02]  /*0cb0*/  LOP3.LUT R24, R4, 0xfffffff0, RZ, 0xc0, !PT ;  /* 0xfffffff004187812 */ /* 0x000fe400078ec0ff */
[----:B------:R-:W-:-:S03]  /*0cc0*/  IADD3 R2, PT, PT, R3, R28, RZ ;  /* 0x0000001c03027210 */ /* 0x000fc60007ffe0ff */
[----:B------:R-:W-:Y:S02]  /*0cd0*/  IMAD.MOV R24, RZ, RZ, -R24 ;  /* 0x000000ffff187224 */ /* 0x000fe400078e0a18 */
[----:B------:R-:W1:Y:S01]  /*0ce0*/  LDC.64 R10, c[0x0][0x380] ;  /* 0x0000e000ff0a7b82 */ /* 0x000e620000000a00 */
[----:B0-----:R-:W-:-:S03]  /*0cf0*/  IMAD.WIDE.U32 R8, R28, 0x8, R6 ;  /* 0x000000081c087825 */ /* 0x001fc600078e0006 */
[----:B------:R-:W-:Y:S02]  /*0d00*/  IADD3 R12, P1, PT, R8, 0x40, RZ ;  /* 0x00000040080c7810 */ /* 0x000fe40007f3e0ff */
[----:B-1----:R-:W-:-:S03]  /*0d10*/  IADD3 R6, P2, PT, R10, 0x40, RZ ;  /* 0x000000400a067810 */ /* 0x002fc60007f5e0ff */
[----:B------:R-:W-:Y:S02]  /*0d20*/  IMAD.X R13, RZ, RZ, R9, P1 ;  /* 0x000000ffff0d7224 */ /* 0x000fe400008e0609 */
[----:B------:R-:W-:-:S08]  /*0d30*/  IMAD.X R7, RZ, RZ, R11, P2 ;  /* 0x000000ffff077224 */ /* 0x000fd000010e060b */
.L_x_16:
[----:B------:R-:W-:-:S04]  /*0d40*/  IMAD.WIDE R26, R2, 0x8, R6 ;  /* 0x00000008021a7825 */ /* 0x000fc800078e0206 */
[----:B------:R-:W-:Y:S01]  /*0d50*/  IMAD.MOV.U32 R8, RZ, RZ, R12 ;  /* 0x000000ffff087224 */ /* 0x000fe200078e000c */
[----:B------:R-:W2:Y:S01]  /*0d60*/  LDG.E.64 R10, desc[UR6][R26.64+-0x38] ;  /* 0xffffc8061a0a7981 */ /* 0x000ea2000c1e1b00 */
[----:B------:R-:W-:-:S03]  /*0d70*/  IMAD.MOV.U32 R9, RZ, RZ, R13 ;  /* 0x000000ffff097224 */ /* 0x000fc600078e000d */
[----:B------:R-:W3:Y:S04]  /*0d80*/  LDG.E.64 R12, desc[UR6][R26.64+-0x40] ;  /* 0xffffc0061a0c7981 */ /* 0x000ee8000c1e1b00 */
[----:B------:R-:W3:Y:S04]  /*0d90*/  LDG.E.64 R16, desc[UR6][R8.64+-0x40] ;  /* 0xffffc00608107981 */ /* 0x000ee8000c1e1b00 */
[----:B------:R-:W2:Y:S04]  /*0da0*/  LDG.E.64 R14, desc[UR6][R8.64+-0x38] ;  /* 0xffffc806080e7981 */ /* 0x000ea8000c1e1b00 */
[----:B------:R-:W4:Y:S04]  /*0db0*/  LDG.E.64 R18, desc[UR6][R8.64+-0x30] ;  /* 0xffffd00608127981 */ /* 0x000f28000c1e1b00 */
[----:B------:R-:W5:Y:S01]  /*0dc0*/  LDG.E.64 R22, desc[UR6][R8.64+0x38] ;  /* 0x0000380608167981 */ /* 0x000f62000c1e1b00 */
[----:B---3--:R-:W-:-:S03]  /*0dd0*/  DFMA R16, R12, R16, R20 ;  /* 0x000000100c10722b */ /* 0x008fc60000000014 */
[----:B------:R-:W4:Y:S04]  /*0de0*/  LDG.E.64 R12, desc[UR6][R26.64+-0x30] ;  /* 0xffffd0061a0c7981 */ /* 0x000f28000c1e1b00 */
[----:B------:R-:W5:Y:S01]  /*0df0*/  LDG.E.64 R20, desc[UR6][R26.64+0x38] ;  /* 0x000038061a147981 */ /* 0x000f62000c1e1b00 */
[----:B--2---:R-:W-:-:S03]  /*0e00*/  DFMA R14, R10, R14, R16 ;  /* 0x0000000e0a0e722b */ /* 0x004fc60000000010 */
[----:B------:R-:W2:Y:S04]  /*0e10*/  LDG.E.64 R16, desc[UR6][R8.64+-0x28] ;  /* 0xffffd80608107981 */ /* 0x000ea8000c1e1b00 */
[----:B------:R-:W2:Y:S01]  /*0e20*/  LDG.E.64 R10, desc[UR6][R26.64+-0x28] ;  /* 0xffffd8061a0a7981 */ /* 0x000ea2000c1e1b00 */
[----:B----4-:R-:W-:-:S03]  /*0e30*/  DFMA R18, R12, R18, R14 ;  /* 0x000000120c12722b */ /* 0x010fc6000000000e */
        /* <DEDUP_REMOVED lines=33> */
[----:B--2---:R-:W-:-:S04]  /*1050*/  DFMA R10, R12, R10, R14 ;  /* 0x0000000a0c0a722b */ /* 0x004fc8000000000e */
[----:B------:R-:W-:Y:S02]  /*1060*/  ISETP.NE.AND P1, PT, R24, RZ, PT ;  /* 0x000000ff1800720c */ /* 0x000fe40003f25270 */
[----:B------:R-:W-:Y:S01]  /*1070*/  IADD3 R12, P2, PT, R8, 0x80, RZ ;  /* 0x00000080080c7810 */ /* 0x000fe20007f5e0ff */
[----:B------:R-:W-:Y:S01]  /*1080*/  VIADD R28, R28, 0x10 ;  /* 0x000000101c1c7836 */ /* 0x000fe20000000000 */
[----:B------:R-:W-:-:S03]  /*1090*/  IADD3 R2, PT, PT, R2, 0x10, RZ ;  /* 0x0000001002027810 */ /* 0x000fc60007ffe0ff */
[----:B------:R-:W-:Y:S01]  /*10a0*/  IMAD.X R13, RZ, RZ, R9, P2 ;  /* 0x000000ffff0d7224 */ /* 0x000fe200010e0609 */
[----:B---3--:R-:W-:-:S08]  /*10b0*/  DFMA R10, R18, R16, R10 ;  /* 0x00000010120a722b */ /* 0x008fd0000000000a */
[----:B-----5:R-:W-:Y:S01]  /*10c0*/  DFMA R20, R20, R22, R10 ;  /* 0x000000161414722b */ /* 0x020fe2000000000a */
[----:B------:R-:W-:Y:S10]  /*10d0*/  @P1 BRA `(.L_x_16) ;  /* 0xfffffffc00181947 */ /* 0x000ff4000383ffff */
.L_x_15:
[----:B------:R-:W-:Y:S05]  /*10e0*/  BSYNC.RECONVERGENT B1 ;  /* 0x0000000000017941 */ /* 0x000fea0003800200 */
.L_x_14:
        /* <DEDUP_REMOVED lines=36> */
.L_x_18:
[----:B------:R-:W-:Y:S05]  /*1330*/  BSYNC.RECONVERGENT B1 ;  /* 0x0000000000017941 */ /* 0x000fea0003800200 */
.L_x_17:
        /* <DEDUP_REMOVED lines=19> */
[----:B------:R-:W-:Y:S01]  /*1470*/  VIADD R28, R28, 0x4 ;  /* 0x000000041c1c7836 */ /* 0x000fe20000000000 */
[----:B--2---:R-:W-:-:S08]  /*1480*/  DFMA R6, R6, R8, R20 ;  /* 0x000000080606722b */ /* 0x004fd00000000014 */
[----:B---3--:R-:W-:-:S08]  /*1490*/  DFMA R6, R10, R12, R6 ;  /* 0x0000000c0a06722b */ /* 0x008fd00000000006 */
[----:B----4-:R-:W-:-:S08]  /*14a0*/  DFMA R6, R14, R16, R6 ;  /* 0x000000100e06722b */ /* 0x010fd00000000006 */
[----:B-----5:R-:W-:-:S11]  /*14b0*/  DFMA R20, R18, R22, R6 ;  /* 0x000000161214722b */ /* 0x020fd60000000006 */
.L_x_20:
[----:B------:R-:W-:Y:S05]  /*14c0*/  BSYNC.RECONVERGENT B1 ;  /* 0x0000000000017941 */ /* 0x000fea0003800200 */
.L_x_19:
[----:B------:R-:W-:Y:S05]  /*14d0*/  @!P1 BRA `(.L_x_11) ;  /* 0x00000000004c9947 */ /* 0x000fea0003800000 */
[----:B------:R-:W0:Y:S01]  /*14e0*/  LDC.64 R8, c[0x0][0x390] ;  /* 0x0000e400ff087b82 */ /* 0x000e220000000a00 */
[----:B------:R-:W-:Y:S01]  /*14f0*/  IADD3 R2, PT, PT, -R4, RZ, RZ ;  /* 0x000000ff04027210 */ /* 0x000fe20007ffe1ff */
[----:B------:R-:W-:-:S06]  /*1500*/  IMAD.IADD R11, R3, 0x1, R28 ;  /* 0x00000001030b7824 */ /* 0x000fcc00078e021c */
[----:B------:R-:W1:Y:S01]  /*1510*/  LDC.64 R6, c[0x0][0x380] ;  /* 0x0000e000ff067b82 */ /* 0x000e620000000a00 */
[----:B0-----:R-:W-:-:S04]  /*1520*/  IMAD.WIDE.U32 R8, R28, 0x8, R8 ;  /* 0x000000081c087825 */ /* 0x001fc800078e0008 */
[----:B------:R-:W-:Y:S02]  /*1530*/  IMAD.MOV.U32 R10, RZ, RZ, R8 ;  /* 0x000000ffff0a7224 */ /* 0x000fe400078e0008 */
[----:B------:R-:W-:-:S07]  /*1540*/  IMAD.MOV.U32 R13, RZ, RZ, R9 ;  /* 0x000000ffff0d7224 */ /* 0x000fce00078e0009 */
.L_x_21:
[----:B-1----:R-:W-:-:S04]  /*1550*/  IMAD.WIDE R4, R11, 0x8, R6 ;  /* 0x000000080b047825 */ /* 0x002fc800078e0206 */
[----:B------:R-:W-:Y:S02]  /*1560*/  IMAD.MOV.U32 R8, RZ, RZ, R10 ;  /* 0x000000ffff087224 */ /* 0x000fe400078e000a */
[----:B------:R-:W-:Y:S01]  /*1570*/  IMAD.MOV.U32 R9, RZ, RZ, R13 ;  /* 0x000000ffff097224 */ /* 0x000fe200078e000d */
[----:B------:R-:W2:Y:S05]  /*1580*/  LDG.E.64 R4, desc[UR6][R4.64] ;  /* 0x0000000604047981 */ /* 0x000eaa000c1e1b00 */
[----:B------:R-:W2:Y:S01]  /*1590*/  LDG.E.64 R8, desc[UR6][R8.64] ;  /* 0x0000000608087981 */ /* 0x000ea2000c1e1b00 */
[----:B------:R-:W-:Y:S01]  /*15a0*/  VIADD R2, R2, 0x1 ;  /* 0x0000000102027836 */ /* 0x000fe20000000000 */
[----:B------:R-:W-:Y:S01]  /*15b0*/  IADD3 R10, P1, PT, R10, 0x8, RZ ;  /* 0x000000080a0a7810 */ /* 0x000fe20007f3e0ff */
[----:B------:R-:W-:-:S03]  /*15c0*/  VIADD R11, R11, 0x1 ;  /* 0x000000010b0b7836 */ /* 0x000fc60000000000 */
[----:B------:R-:W-:Y:S01]  /*15d0*/  ISETP.NE.AND P0, PT, R2, RZ, PT ;  /* 0x000000ff0200720c */ /* 0x000fe20003f05270 */
[----:B------:R-:W-:Y:S01]  /*15e0*/  IMAD.X R13, RZ, RZ, R13, P1 ;  /* 0x000000ffff0d7224 */ /* 0x000fe200008e060d */
[----:B--2---:R-:W-:-:S11]  /*15f0*/  DFMA R20, R4, R8, R20 ;  /* 0x000000080414722b */ /* 0x004fd60000000014 */
[----:B------:R-:W-:Y:S05]  /*1600*/  @P0 BRA `(.L_x_21) ;  /* 0xfffffffc00d00947 */ /* 0x000fea000383ffff */
.L_x_11:
[----:B------:R-:W-:Y:S05]  /*1610*/  BSYNC.RECONVERGENT B0 ;  /* 0x0000000000007941 */ /* 0x000fea0003800200 */
.L_x_10:
[----:B------:R-:W0:Y:S01]  /*1620*/  LDC.64 R4, c[0x0][0x380] ;  /* 0x0000e000ff047b82 */ /* 0x000e220000000a00 */
[----:B------:R-:W-:-:S05]  /*1630*/  IADD3 R3, PT, PT, R0, R3, RZ ;  /* 0x0000000300037210 */ /* 0x000fca0007ffe0ff */
[----:B0-----:R-:W-:Y:S02]  /*1640*/  IMAD.WIDE R4, R3, 0x8, R4 ;  /* 0x0000000803047825 */ /* 0x001fe400078e0204 */
[----:B------:R-:W0:Y:S04]  /*1650*/  LDC.64 R2, c[0x0][0x388] ;  /* 0x0000e200ff027b82 */ /* 0x000e280000000a00 */
[----:B------:R-:W2:Y:S01]  /*1660*/  LDG.E.64 R4, desc[UR6][R4.64] ;  /* 0x0000000604047981 */ /* 0x000ea2000c1e1b00 */
[----:B0-----:R-:W-:-:S06]  /*1670*/  IMAD.WIDE R2, R0, 0x8, R2 ;  /* 0x0000000800027825 */ /* 0x001fcc00078e0202 */
[----:B------:R-:W3:Y:S01]  /*1680*/  LDG.E.64 R2, desc[UR6][R2.64] ;  /* 0x0000000602027981 */ /* 0x000ee2000c1e1b00 */
[----:B------:R-:W-:Y:S01]  /*1690*/  IMAD.MOV.U32 R6, RZ, RZ, 0x1 ;  /* 0x00000001ff067424 */ /* 0x000fe200078e00ff */
[----:B------:R-:W-:Y:S01]  /*16a0*/  BSSY.RECONVERGENT B0, `(.L_x_22) ;  /* 0x0000011000007945 */ /* 0x000fe20003800200 */
[----:B--2---:R-:W0:Y:S04]  /*16b0*/  MUFU.RCP64H R7, R5 ;  /* 0x0000000500077308 */ /* 0x004e280000001800 */
[----:B0-----:R-:W-:-:S08]  /*16c0*/  DFMA R8, -R4, R6, 1 ;  /* 0x3ff000000408742b */ /* 0x001fd00000000106 */
[----:B------:R-:W-:-:S08]  /*16d0*/  DFMA R8, R8, R8, R8 ;  /* 0x000000080808722b */ /* 0x000fd00000000008 */
[----:B------:R-:W-:Y:S02]  /*16e0*/  DFMA R8, R6, R8, R6 ;  /* 0x000000080608722b */ /* 0x000fe40000000006 */
[----:B---3--:R-:W-:-:S06]  /*16f0*/  DADD R6, R2, -R20 ;  /* 0x0000000002067229 */ /* 0x008fcc0000000814 */
[----:B------:R-:W-:-:S04]  /*1700*/  DFMA R10, -R4, R8, 1 ;  /* 0x3ff00000040a742b */ /* 0x000fc80000000108 */
[----:B------:R-:W-:-:S04]  /*1710*/  FSETP.GEU.AND P1, PT, |R7|, 6.5827683646048100446e-37, PT ;  /* 0x036000000700780b */ /* 0x000fc80003f2e200 */
[----:B------:R-:W-:-:S08]  /*1720*/  DFMA R10, R8, R10, R8 ;  /* 0x0000000a080a722b */ /* 0x000fd00000000008 */
[----:B------:R-:W-:-:S08]  /*1730*/  DMUL R8, R6, R10 ;  /* 0x0000000a06087228 */ /* 0x000fd00000000000 */
[----:B------:R-:W-:-:S08]  /*1740*/  DFMA R12, -R4, R8, R6 ;  /* 0x00000008040c722b */ /* 0x000fd00000000106 */
[----:B------:R-:W-:-:S10]  /*1750*/  DFMA R2, R10, R12, R8 ;  /* 0x0000000c0a02722b */ /* 0x000fd40000000008 */
[----:B------:R-:W-:-:S05]  /*1760*/  FFMA R8, RZ, R5, R3 ;  /* 0x00000005ff087223 */ /* 0x000fca0000000003 */
[----:B------:R-:W-:-:S13]  /*1770*/  FSETP.GT.AND P0, PT, |R8|, 1.469367938527859385e-39, PT ;  /* 0x001000000800780b */ /* 0x000fda0003f04200 */
[----:B------:R-:W-:Y:S05]  /*1780*/  @P0 BRA P1, `(.L_x_23) ;  /* 0x0000000000080947 */ /* 0x000fea0000800000 */
[----:B------:R-:W-:-:S07]  /*1790*/  MOV R10, 0x17b0 ;  /* 0x000017b0000a7802 */ /* 0x000fce0000000f00 */
[----:B------:R-:W-:Y:S05]  /*17a0*/  CALL.REL.NOINC `($__internal_0_$__cuda_sm20_div_rn_f64_full) ;  /* 0x0000000000147944 */ /* 0x000fea0003c00000 */
.L_x_23:
[----:B------:R-:W-:Y:S05]  /*17b0*/  BSYNC.RECONVERGENT B0 ;  /* 0x0000000000007941 */ /* 0x000fea0003800200 */
.L_x_22:
[----:B------:R-:W0:Y:S02]  /*17c0*/  LDC.64 R4, c[0x0][0x398] ;  /* 0x0000e600ff047b82 */ /* 0x000e240000000a00 */
[----:B0-----:R-:W-:-:S05]  /*17d0*/  IMAD.WIDE R4, R0, 0x8, R4 ;  /* 0x0000000800047825 */ /* 0x001fca00078e0204 */
[----:B------:R-:W-:Y:S01]  /*17e0*/  STG.E.64 desc[UR6][R4.64], R2 ;  /* 0x0000000204007986 */ /* 0x000fe2000c101b06 */
[----:B------:R-:W-:Y:S05]  /*17f0*/  EXIT ;  /* 0x000000000000794d */ /* 0x000fea0003800000 */
        .weak           $__internal_0_$__cuda_sm20_div_rn_f64_full
        .type           $__internal_0_$__cuda_sm20_div_rn_f64_full,@function
        .size           $__internal_0_$__cuda_sm20_div_rn_f64_full,(.L_x_30 - $__internal_0_$__cuda_sm20_div_rn_f64_full)
$__internal_0_$__cuda_sm20_div_rn_f64_full:
[C---:B------:R-:W-:Y:S01]  /*1800*/  FSETP.GEU.AND P0, PT, |R5|.reuse, 1.469367938527859385e-39, PT ;  /* 0x001000000500780b */ /* 0x040fe20003f0e200 */
[----:B------:R-:W-:Y:S01]  /*1810*/  IMAD.MOV.U32 R16, RZ, RZ, 0x1 ;  /* 0x00000001ff107424 */ /* 0x000fe200078e00ff */
[----:B------:R-:W-:Y:S01]  /*1820*/  LOP3.LUT R2, R5, 0x800fffff, RZ, 0xc0, !PT ;  /* 0x800fffff05027812 */ /* 0x000fe200078ec0ff */
[----:B------:R-:W-:Y:S01]  /*1830*/  BSSY.RECONVERGENT B1, `(.L_x_24) ;  /* 0x0000055000017945 */ /* 0x000fe20003800200 */
[C---:B------:R-:W-:Y:S02]  /*1840*/  FSETP.GEU.AND P2, PT, |R7|.reuse, 1.469367938527859385e-39, PT ;  /* 0x001000000700780b */ /* 0x040fe40003f4e200 */
[----:B------:R-:W-:Y:S01]  /*1850*/  LOP3.LUT R3, R2, 0x3ff00000, RZ, 0xfc, !PT ;  /* 0x3ff0000002037812 */ /* 0x000fe200078efcff */
[----:B------:R-:W-:Y:S01]  /*1860*/  IMAD.MOV.U32 R2, RZ, RZ, R4 ;  /* 0x000000ffff027224 */ /* 0x000fe200078e0004 */
[----:B------:R-:W-:Y:S02]  /*1870*/  LOP3.LUT R11, R7, 0x7ff00000, RZ, 0xc0, !PT ;  /* 0x7ff00000070b7812 */ /* 0x000fe400078ec0ff */
[----:B------:R-:W-:-:S03]  /*1880*/  LOP3.LUT R14, R5, 0x7ff00000, RZ, 0xc0, !PT ;  /* 0x7ff00000050e7812 */ /* 0x000fc600078ec0ff */
[----:B------:R-:W-:Y:S01]  /*1890*/  @!P0 DMUL R2, R4, 8.98846567431157953865e+307 ;  /* 0x7fe0000004028828 */ /* 0x000fe20000000000 */
[----:B------:R-:W-:-:S03]  /*18a0*/  ISETP.GE.U32.AND P1, PT, R11, R14, PT ;  /* 0x0000000e0b00720c */ /* 0x000fc60003f26070 */
[----:B------:R-:W-:Y:S01]  /*18b0*/  @!P2 LOP3.LUT R12, R5, 0x7ff00000, RZ, 0xc0, !PT ;  /* 0x7ff00000050ca812 */ /* 0x000fe200078ec0ff */
[----:B------:R-:W-:Y:S01]  /*18c0*/  @!P2 IMAD.MOV.U32 R18, RZ, RZ, RZ ;  /* 0x000000ffff12a224 */ /* 0x000fe200078e00ff */
[----:B------:R-:W0:Y:S02]  /*18d0*/  MUFU.RCP64H R17, R3 ;  /* 0x0000000300117308 */ /* 0x000e240000001800 */
[----:B------:R-:W-:Y:S01]  /*18e0*/  @!P2 ISETP.GE.U32.AND P3, PT, R11, R12, PT ;  /* 0x0000000c0b00a20c */ /* 0x000fe20003f66070 */
[----:B------:R-:W-:-:S05]  /*18f0*/  IMAD.MOV.U32 R12, RZ, RZ, 0x1ca00000 ;  /* 0x1ca00000ff0c7424 */ /* 0x000fca00078e00ff */
[----:B------:R-:W-:-:S04]  /*1900*/  @!P2 SEL R13, R12, 0x63400000, !P3 ;  /* 0x634000000c0da807 */ /* 0x000fc80005800000 */
[----:B------:R-:W-:-:S04]  /*1910*/  @!P2 LOP3.LUT R13, R13, 0x80000000, R7, 0xf8, !PT ;  /* 0x800000000d0da812 */ /* 0x000fc800078ef807 */
[----:B------:R-:W-:Y:S01]  /*1920*/  @!P2 LOP3.LUT R19, R13, 0x100000, RZ, 0xfc, !PT ;  /* 0x001000000d13a812 */ /* 0x000fe200078efcff */
[----:B0-----:R-:W-:-:S08]  /*1930*/  DFMA R8, R16, -R2, 1 ;  /* 0x3ff000001008742b */ /* 0x001fd00000000802 */
[----:B------:R-:W-:-:S08]  /*1940*/  DFMA R8, R8, R8, R8 ;  /* 0x000000080808722b */ /* 0x000fd00000000008 */
[----:B------:R-:W-:Y:S01]  /*1950*/  DFMA R16, R16, R8, R16 ;  /* 0x000000081010722b */ /* 0x000fe20000000010 */
[----:B------:R-:W-:Y:S01]  /*1960*/  SEL R9, R12, 0x63400000, !P1 ;  /* 0x634000000c097807 */ /* 0x000fe20004800000 */
[----:B------:R-:W-:-:S03]  /*1970*/  IMAD.MOV.U32 R8, RZ, RZ, R6 ;  /* 0x000000ffff087224 */ /* 0x000fc600078e0006 */
[----:B------:R-:W-:-:S03]  /*1980*/  LOP3.LUT R9, R9, 0x800fffff, R7, 0xf8, !PT ;  /* 0x800fffff09097812 */ /* 0x000fc600078ef807 */
[----:B------:R-:W-:-:S03]  /*1990*/  DFMA R20, R16, -R2, 1 ;  /* 0x3ff000001014742b */ /* 0x000fc60000000802 */
[----:B------:R-:W-:-:S05]  /*19a0*/  @!P2 DFMA R8, R8, 2, -R18 ;  /* 0x400000000808a82b */ /* 0x000fca0000000812 */
[----:B------:R-:W-:Y:S01]  /*19b0*/  DFMA R16, R16, R20, R16 ;  /* 0x000000141010722b */ /* 0x000fe20000000010 */
[----:B------:R-:W-:Y:S01]  /*19c0*/  MOV R21, R11 ;  /* 0x0000000b00157202 */ /* 0x000fe20000000f00 */
[----:B------:R-:W-:Y:S01]  /*19d0*/  IMAD.MOV.U32 R20, RZ, RZ, R14 ;  /* 0x000000ffff147224 */ /* 0x000fe200078e000e */
[----:B------:R-:W-:Y:S02]  /*19e0*/  @!P0 LOP3.LUT R20, R3, 0x7ff00000, RZ, 0xc0, !PT ;  /* 0x7ff0000003148812 */ /* 0x000fe400078ec0ff */
[----:B------:R-:W-:-:S03]  /*19f0*/  @!P2 LOP3.LUT R21, R9, 0x7ff00000, RZ, 0xc0, !PT ;  /* 0x7ff000000915a812 */ /* 0x000fc600078ec0ff */
[----:B------:R-:W-:Y:S01]  /*1a00*/  DMUL R18, R16, R8 ;  /* 0x0000000810127228 */ /* 0x000fe20000000000 */
[----:B------:R-:W-:Y:S02]  /*1a10*/  VIADD R22, R20, 0xffffffff ;  /* 0xffffffff14167836 */ /* 0x000fe40000000000 */
[----:B------:R-:W-:-:S05]  /*1a20*/  VIADD R13, R21, 0xffffffff ;  /* 0xffffffff150d7836 */ /* 0x000fca0000000000 */
[----:B------:R-:W-:Y:S01]  /*1a30*/  ISETP.GT.U32.AND P0, PT, R13, 0x7feffffe, PT ;  /* 0x7feffffe0d00780c */ /* 0x000fe20003f04070 */
[----:B------:R-:W-:-:S03]  /*1a40*/  DFMA R14, R18, -R2, R8 ;  /* 0x80000002120e722b */ /* 0x000fc60000000008 */
[----:B------:R-:W-:-:S05]  /*1a50*/  ISETP.GT.U32.OR P0, PT, R22, 0x7feffffe, P0 ;  /* 0x7feffffe1600780c */ /* 0x000fca0000704470 */
[----:B------:R-:W-:-:S08]  /*1a60*/  DFMA R14, R16, R14, R18 ;  /* 0x0000000e100e722b */ /* 0x000fd00000000012 */
[----:B------:R-:W-:Y:S05]  /*1a70*/  @P0 BRA `(.L_x_25) ;  /* 0x00000000006c0947 */ /* 0x000fea0003800000 */
[----:B------:R-:W-:-:S04]  /*1a80*/  LOP3.LUT R16, R5, 0x7ff00000, RZ, 0xc0, !PT ;  /* 0x7ff0000005107812 */ /* 0x000fc800078ec0ff */
[CC--:B------:R-:W-:Y:S02]  /*1a90*/  VIADDMNMX R6, R11.reuse, -R16.reuse, 0xb9600000, !PT ;  /* 0xb96000000b067446 */ /* 0x0c0fe40007800910 */
[----:B------:R-:W-:Y:S02]  /*1aa0*/  ISETP.GE.U32.AND P0, PT, R11, R16, PT ;  /* 0x000000100b00720c */ /* 0x000fe40003f06070 */
[----:B------:R-:W-:Y:S02]  /*1ab0*/  VIMNMX R6, PT, PT, R6, 0x46a00000, PT ;  /* 0x46a0000006067848 */ /* 0x000fe40003fe0100 */
[----:B------:R-:W-:-:S05]  /*1ac0*/  SEL R11, R12, 0x63400000, !P0 ;  /* 0x634000000c0b7807 */ /* 0x000fca0004000000 */
[----:B------:R-:W-:Y:S02]  /*1ad0*/  IMAD.IADD R11, R6, 0x1, -R11 ;  /* 0x00000001060b7824 */ /* 0x000fe400078e0a0b */
[----:B------:R-:W-:Y:S02]  /*1ae0*/  IMAD.MOV.U32 R6, RZ, RZ, RZ ;  /* 0x000000ffff067224 */ /* 0x000fe400078e00ff */
[----:B------:R-:W-:-:S06]  /*1af0*/  VIADD R7, R11, 0x7fe00000 ;  /* 0x7fe000000b077836 */ /* 0x000fcc0000000000 */
[----:B------:R-:W-:-:S10]  /*1b00*/  DMUL R12, R14, R6 ;  /* 0x000000060e0c7228 */ /* 0x000fd40000000000 */
[----:B------:R-:W-:-:S13]  /*1b10*/  FSETP.GTU.AND P0, PT, |R13|, 1.469367938527859385e-39, PT ;  /* 0x001000000d00780b */ /* 0x000fda0003f0c200 */
[----:B------:R-:W-:Y:S05]  /*1b20*/  @P0 BRA `(.L_x_26) ;  /* 0x0000000000940947 */ /* 0x000fea0003800000 */
[----:B------:R-:W-:Y:S01]  /*1b30*/  DFMA R2, R14, -R2, R8 ;  /* 0x800000020e02722b */ /* 0x000fe20000000008 */
[----:B------:R-:W-:-:S09]  /*1b40*/  MOV R6, RZ ;  /* 0x000000ff00067202 */ /* 0x000fd20000000f00 */
[C---:B------:R-:W-:Y:S02]  /*1b50*/  FSETP.NEU.AND P0, PT, R3.reuse, RZ, PT ;  /* 0x000000ff0300720b */ /* 0x040fe40003f0d000 */
[----:B------:R-:W-:-:S04]  /*1b60*/  LOP3.LUT R5, R3, 0x80000000, R5, 0x48, !PT ;  /* 0x8000000003057812 */ /* 0x000fc800078e4805 */
[----:B------:R-:W-:-:S07]  /*1b70*/  LOP3.LUT R7, R5, R7, RZ, 0xfc, !PT ;  /* 0x0000000705077212 */ /* 0x000fce00078efcff */
[----:B------:R-:W-:Y:S05]  /*1b80*/  @!P0 BRA `(.L_x_26) ;  /* 0x00000000007c8947 */ /* 0x000fea0003800000 */
[----:B------:R-:W-:Y:S01]  /*1b90*/  IMAD.MOV R3, RZ, RZ, -R11 ;  /* 0x000000ffff037224 */ /* 0x000fe200078e0a0b */
[----:B------:R-:W-:Y:S01]  /*1ba0*/  DMUL.RP R6, R14, R6 ;  /* 0x000000060e067228 */ /* 0x000fe20000008000 */
[----:B------:R-:W-:-:S06]  /*1bb0*/  IMAD.MOV.U32 R2, RZ, RZ, RZ ;  /* 0x000000ffff027224 */ /* 0x000fcc00078e00ff */
[----:B------:R-:W-:-:S03]  /*1bc0*/  DFMA R2, R12, -R2, R14 ;  /* 0x800000020c02722b */ /* 0x000fc6000000000e */
[----:B------:R-:W-:-:S03]  /*1bd0*/  LOP3.LUT R5, R7, R5, RZ, 0x3c, !PT ;  /* 0x0000000507057212 */ /* 0x000fc600078e3cff */
[----:B------:R-:W-:-:S04]  /*1be0*/  IADD3 R2, PT, PT, -R11, -0x43300000, RZ ;  /* 0xbcd000000b027810 */ /* 0x000fc80007ffe1ff */
[----:B------:R-:W-:-:S04]  /*1bf0*/  FSETP.NEU.AND P0, PT, |R3|, R2, PT ;  /* 0x000000020300720b */ /* 0x000fc80003f0d200 */
[----:B------:R-:W-:Y:S02]  /*1c00*/  FSEL R12, R6, R12, !P0 ;  /* 0x0000000c060c7208 */ /* 0x000fe40004000000 */
[----:B------:R-:W-:Y:S01]  /*1c10*/  FSEL R13, R5, R13, !P0 ;  /* 0x0000000d050d7208 */ /* 0x000fe20004000000 */
[----:B------:R-:W-:Y:S06]  /*1c20*/  BRA `(.L_x_26) ;  /* 0x0000000000547947 */ /* 0x000fec0003800000 */
.L_x_25:
[----:B------:R-:W-:-:S14]  /*1c30*/  DSETP.NAN.AND P0, PT, R6, R6, PT ;  /* 0x000000060600722a */ /* 0x000fdc0003f08000 */
[----:B------:R-:W-:Y:S05]  /*1c40*/  @P0 BRA `(.L_x_27) ;  /* 0x0000000000440947 */ /* 0x000fea0003800000 */
[----:B------:R-:W-:-:S14]  /*1c50*/  DSETP.NAN.AND P0, PT, R4, R4, PT ;  /* 0x000000040400722a */ /* 0x000fdc0003f08000 */
[----:B------:R-:W-:Y:S05]  /*1c60*/  @P0 BRA `(.L_x_28) ;  /* 0x0000000000300947 */ /* 0x000fea0003800000 */
[----:B------:R-:W-:Y:S01]  /*1c70*/  ISETP.NE.AND P0, PT, R21, R20, PT ;  /* 0x000000141500720c */ /* 0x000fe20003f05270 */
[----:B------:R-:W-:Y:S02]  /*1c80*/  IMAD.MOV.U32 R12, RZ, RZ, 0x0 ;  /* 0x00000000ff0c7424 */ /* 0x000fe400078e00ff */
[----:B------:R-:W-:-:S10]  /*1c90*/  IMAD.MOV.U32 R13, RZ, RZ, -0x80000 ;  /* 0xfff80000ff0d7424 */ /* 0x000fd400078e00ff */
[----:B------:R-:W-:Y:S05]  /*1ca0*/  @!P0 BRA `(.L_x_26) ;  /* 0x0000000000348947 */ /* 0x000fea0003800000 */
[----:B------:R-:W-:Y:S02]  /*1cb0*/  ISETP.NE.AND P0, PT, R21, 0x7ff00000, PT ;  /* 0x7ff000001500780c */ /* 0x000fe40003f05270 */
[----:B------:R-:W-:Y:S02]  /*1cc0*/  LOP3.LUT R13, R7, 0x80000000, R5, 0x48, !PT ;  /* 0x80000000070d7812 */ /* 0x000fe400078e4805 */
[----:B------:R-:W-:-:S13]  /*1cd0*/  ISETP.EQ.OR P0, PT, R20, RZ, !P0 ;  /* 0x000000ff1400720c */ /* 0x000fda0004702670 */
[----:B------:R-:W-:Y:S01]  /*1ce0*/  @P0 LOP3.LUT R2, R13, 0x7ff00000, RZ, 0xfc, !PT ;  /* 0x7ff000000d020812 */ /* 0x000fe200078efcff */
[----:B------:R-:W-:Y:S02]  /*1cf0*/  @!P0 IMAD.MOV.U32 R12, RZ, RZ, RZ ;  /* 0x000000ffff0c8224 */ /* 0x000fe400078e00ff */
[----:B------:R-:W-:Y:S01]  /*1d00*/  @P0 IMAD.MOV.U32 R12, RZ, RZ, RZ ;  /* 0x000000ffff0c0224 */ /* 0x000fe200078e00ff */
[----:B------:R-:W-:Y:S01]  /*1d10*/  @P0 MOV R13, R2 ;  /* 0x00000002000d0202 */ /* 0x000fe20000000f00 */
[----:B------:R-:W-:Y:S06]  /*1d20*/  BRA `(.L_x_26) ;  /* 0x0000000000147947 */ /* 0x000fec0003800000 */
.L_x_28:
[----:B------:R-:W-:Y:S01]  /*1d30*/  LOP3.LUT R13, R5, 0x80000, RZ, 0xfc, !PT ;  /* 0x00080000050d7812 */ /* 0x000fe200078efcff */
[----:B------:R-:W-:Y:S01]  /*1d40*/  IMAD.MOV.U32 R12, RZ, RZ, R4 ;  /* 0x000000ffff0c7224 */ /* 0x000fe200078e0004 */
[----:B------:R-:W-:Y:S06]  /*1d50*/  BRA `(.L_x_26) ;  /* 0x0000000000087947 */ /* 0x000fec0003800000 */
.L_x_27:
[----:B------:R-:W-:Y:S01]  /*1d60*/  LOP3.LUT R13, R7, 0x80000, RZ, 0xfc, !PT ;  /* 0x00080000070d7812 */ /* 0x000fe200078efcff */
[----:B------:R-:W-:-:S07]  /*1d70*/  IMAD.MOV.U32 R12, RZ, RZ, R6 ;  /* 0x000000ffff0c7224 */ /* 0x000fce00078e0006 */
.L_x_26:
[----:B------:R-:W-:Y:S05]  /*1d80*/  BSYNC.RECONVERGENT B1 ;  /* 0x0000000000017941 */ /* 0x000fea0003800200 */
.L_x_24:
[----:B------:R-:W-:Y:S02]  /*1d90*/  IMAD.MOV.U32 R11, RZ, RZ, 0x0 ;  /* 0x00000000ff0b7424 */ /* 0x000fe400078e00ff */
[----:B------:R-:W-:Y:S02]  /*1da0*/  IMAD.MOV.U32 R2, RZ, RZ, R12 ;  /* 0x000000ffff027224 */ /* 0x000fe400078e000c */
[----:B------:R-:W-:Y:S01]  /*1db0*/  IMAD.MOV.U32 R3, RZ, RZ, R13 ;  /* 0x000000ffff037224 */ /* 0x000fe200078e000d */
[----:B------:R-:W-:Y:S06]  /*1dc0*/  RET.REL.NODEC R10 `(_Z9JacobiGPUPdS_S_S_i) ;  /* 0xffffffe00a8c7950 */ /* 0x000fec0003c3ffff */
.L_x_29:
[----:B------:R-:W-:-:S00]  /*1dd0*/  BRA `(.L_x_29) ;  /* 0xfffffffc00fc7947 */ /* 0x000fc0000383ffff */
[----:B------:R-:W-:-:S00]  /*1de0*/  NOP ;  /* 0x0000000000007918 */ /* 0x000fc00000000000 */
        /* <DEDUP_REMOVED lines=9> */
.L_x_30:


//--------------------- .nv.shared.reserved.0     --------------------------
	.section	.nv.shared.reserved.0,"aw",@nobits
	.weak		__nv_reservedSMEM_offset_0_alias
	.size		__nv_reservedSMEM_offset_0_alias, 0, 64
	.other		__nv_reservedSMEM_offset_0_alias,@"STO_CUDA_RESERVED_SHARED STV_DEFAULT"
__nv_reservedSMEM_offset_0_alias:
	.zero		0
	.zero		64


//--------------------- .nv.constant0._Z9JacobiGPUPdS_S_S_i --------------------------
	.section	.nv.constant0._Z9JacobiGPUPdS_S_S_i,"a",@progbits
	.sectionflags	@""
	.align	4
.nv.constant0._Z9JacobiGPUPdS_S_S_i:
	.zero		932


//--------------------- SYMBOLS --------------------------

	.type		.nv.reservedSmem.offset0,@object
	.size		.nv.reservedSmem.offset0,0x4
